// auto-generated by cutlass_sweep.gemm — config: {"arch": "sm_90", "cluster_m": 1, "cluster_n": 1, "dtype": "e4m3", "dtype_b": "e4m3", "layout": "nt", "stages": 0, "tile_k": 128, "tile_m": 192, "tile_n": 64}
#include "cutlass/cutlass.h"
#include "cutlass/gemm/collective/collective_builder.hpp"
#include "cutlass/gemm/device/gemm_universal_adapter.h"
#include "cutlass/gemm/kernel/gemm_universal.hpp"
#include "cutlass/epilogue/collective/collective_builder.hpp"

using ElemA = cutlass::float_e4m3_t;
using ElemB = cutlass::float_e4m3_t;
using ElemCD = cutlass::float_e4m3_t;
using Acc  = float;
using TileShape    = cute::Shape<cute::_192, cute::_64, cute::_128>;
using ClusterShape = cute::Shape<cute::_1, cute::_1, cute::_1>;

using CollectiveEpilogue = typename cutlass::epilogue::collective::CollectiveBuilder<
    cutlass::arch::Sm90, cutlass::arch::OpClassTensorOp,
    TileShape, ClusterShape,
    cutlass::epilogue::collective::EpilogueTileAuto,
    Acc, Acc,
    ElemCD, cutlass::layout::RowMajor, 128 / cutlass::sizeof_bits<ElemCD>::value,
    ElemCD, cutlass::layout::RowMajor, 128 / cutlass::sizeof_bits<ElemCD>::value,
    cutlass::epilogue::collective::EpilogueScheduleAuto
  >::CollectiveOp;

using CollectiveMainloop = typename cutlass::gemm::collective::CollectiveBuilder<
    cutlass::arch::Sm90, cutlass::arch::OpClassTensorOp,
    ElemA, cutlass::layout::RowMajor, 128 / cutlass::sizeof_bits<ElemA>::value,
    ElemB, cutlass::layout::ColumnMajor, 128 / cutlass::sizeof_bits<ElemB>::value,
    Acc,
    TileShape, ClusterShape,
    cutlass::gemm::collective::StageCountAutoCarveout<static_cast<int>(sizeof(typename CollectiveEpilogue::SharedStorage))>,
    cutlass::gemm::collective::KernelScheduleAuto
  >::CollectiveOp;

using GemmKernel = cutlass::gemm::kernel::GemmUniversal<
    cute::Shape<int,int,int,int>,
    CollectiveMainloop,
    CollectiveEpilogue
>;
using Gemm = cutlass::gemm::device::GemmUniversalAdapter<GemmKernel>;

// Force the device kernel symbol into the cubin without needing a host main.
auto* _anchor = &cutlass::device_kernel<GemmKernel>;


// ===== COMPILED SASS (sm_90a) =====

	.target	sm_90a

	.elftype	@"ET_EXEC"


//--------------------- .note.nv.tkinfo           --------------------------
	.section	.note.nv.tkinfo,"",@"SHT_NOTE"
	.sectionflags	@"SHF_NOTE_NV_TKINFO"
	.tkinfo
        /*0018*/ 	.word	0x00000002
        /*0030*/ 	.string	""
        /*0030*/ 	.string	"ptxas"
        /*0030*/ 	.string	"Cuda compilation tools, release 13.0, V13.0.88"
        /*0030*/ 	.string	"Build cuda_13.0.r13.0/compiler.36424714_0"
        /*0030*/ 	.string	"-arch sm_90a -m 64 "



//--------------------- .note.nv.cuinfo           --------------------------
	.section	.note.nv.cuinfo,"",@"SHT_NOTE"
	.sectionflags	@"SHF_NOTE_NV_CUINFO"
        /*0018*/ 	.short	0x0002
        /*001a*/ 	.short	0x005a
        /*001c*/ 	.short	0x0082
	.zero		2


//--------------------- .nv.info                  --------------------------
	.section	.nv.info,"",@"SHT_CUDA_INFO"
	.align	4


	//----- nvinfo : EIATTR_REGCOUNT
	.align		4
        /*0000*/ 	.byte	0x04, 0x2f
        /*0002*/ 	.short	(.L_12 - .L_11)
	.align		4
.L_11:
        /*0004*/ 	.word	index@(_ZN7cutlass13device_kernelINS_4gemm6kernel13GemmUniversalIN4cute5tupleIJiiiiEEENS1_10collective13CollectiveMmaINS1_37MainloopSm90TmaGmmaWarpSpecializedFP8ILi7ENS5_IJNS4_1CILi1EEESB_SB_EEENS1_35KernelTmaWarpSpecializedCooperativeEEENS5_IJNSA_ILi192EEENSA_ILi64EEENSA_ILi128EEEEEENS_12float_e4m3_tENS5_IJlSB_lEEESJ_SK_NS4_8TiledMMAINS4_8MMA_AtomIJNS4_4SM904GMMA30MMA_64x64x32_F32E4M3E4M3_SS_TNILNSO_7ScaleInE1ELSQ_1EEEEEENS4_6LayoutINS5_IJNSA_ILi2EEESB_SB_EEENS5_IJSB_NSA_ILi0EEESW_EEEEENS5_IJNS4_10UnderscoreESZ_SZ_EEEEENS4_13SM90_TMA_LOADENS4_14ComposedLayoutINS4_7SwizzleILi3ELi4ELi3EEENS4_18smem_ptr_flag_bitsILi8EEENST_INS5_IJNSA_ILi8EEESH_EEENS5_IJSH_SB_EEEEEEEvNS4_8identityES12_S1C_vS1D_EENS_8epilogue10collective6detail29Sm90TmaWarpSpecializedAdapterINS1G_15DefaultEpilogueISJ_SK_SK_NS1F_6thread17LinearCombinationISJ_Li1EffLNS1K_9ScaleType4KindE0ELNS_15FloatRoundStyleE2ESJ_EENS1_15EpilogueDefaultEEEEEvvEEEEvNT_6ParamsE)
        /*0008*/ 	.word	0x000000a8


	//----- nvinfo : EIATTR_FRAME_SIZE
	.align		4
.L_12:
        /*000c*/ 	.byte	0x04, 0x11
        /*000e*/ 	.short	(.L_14 - .L_13)
	.align		4
.L_13:
        /*0010*/ 	.word	index@(_ZN7cutlass13device_kernelINS_4gemm6kernel13GemmUniversalIN4cute5tupleIJiiiiEEENS1_10collective13CollectiveMmaINS1_37MainloopSm90TmaGmmaWarpSpecializedFP8ILi7ENS5_IJNS4_1CILi1EEESB_SB_EEENS1_35KernelTmaWarpSpecializedCooperativeEEENS5_IJNSA_ILi192EEENSA_ILi64EEENSA_ILi128EEEEEENS_12float_e4m3_tENS5_IJlSB_lEEESJ_SK_NS4_8TiledMMAINS4_8MMA_AtomIJNS4_4SM904GMMA30MMA_64x64x32_F32E4M3E4M3_SS_TNILNSO_7ScaleInE1ELSQ_1EEEEEENS4_6LayoutINS5_IJNSA_ILi2EEESB_SB_EEENS5_IJSB_NSA_ILi0EEESW_EEEEENS5_IJNS4_10UnderscoreESZ_SZ_EEEEENS4_13SM90_TMA_LOADENS4_14ComposedLayoutINS4_7SwizzleILi3ELi4ELi3EEENS4_18smem_ptr_flag_bitsILi8EEENST_INS5_IJNSA_ILi8EEESH_EEENS5_IJSH_SB_EEEEEEEvNS4_8identityES12_S1C_vS1D_EENS_8epilogue10collective6detail29Sm90TmaWarpSpecializedAdapterINS1G_15DefaultEpilogueISJ_SK_SK_NS1F_6thread17LinearCombinationISJ_Li1EffLNS1K_9ScaleType4KindE0ELNS_15FloatRoundStyleE2ESJ_EENS1_15EpilogueDefaultEEEEEvvEEEEvNT_6ParamsE)
        /*0014*/ 	.word	0x00000000


	//----- nvinfo : EIATTR_MIN_STACK_SIZE
	.align		4
.L_14:
        /*0018*/ 	.byte	0x04, 0x12
        /*001a*/ 	.short	(.L_16 - .L_15)
	.align		4
.L_15:
        /*001c*/ 	.word	index@(_ZN7cutlass13device_kernelINS_4gemm6kernel13GemmUniversalIN4cute5tupleIJiiiiEEENS1_10collective13CollectiveMmaINS1_37MainloopSm90TmaGmmaWarpSpecializedFP8ILi7ENS5_IJNS4_1CILi1EEESB_SB_EEENS1_35KernelTmaWarpSpecializedCooperativeEEENS5_IJNSA_ILi192EEENSA_ILi64EEENSA_ILi128EEEEEENS_12float_e4m3_tENS5_IJlSB_lEEESJ_SK_NS4_8TiledMMAINS4_8MMA_AtomIJNS4_4SM904GMMA30MMA_64x64x32_F32E4M3E4M3_SS_TNILNSO_7ScaleInE1ELSQ_1EEEEEENS4_6LayoutINS5_IJNSA_ILi2EEESB_SB_EEENS5_IJSB_NSA_ILi0EEESW_EEEEENS5_IJNS4_10UnderscoreESZ_SZ_EEEEENS4_13SM90_TMA_LOADENS4_14ComposedLayoutINS4_7SwizzleILi3ELi4ELi3EEENS4_18smem_ptr_flag_bitsILi8EEENST_INS5_IJNSA_ILi8EEESH_EEENS5_IJSH_SB_EEEEEEEvNS4_8identityES12_S1C_vS1D_EENS_8epilogue10collective6detail29Sm90TmaWarpSpecializedAdapterINS1G_15DefaultEpilogueISJ_SK_SK_NS1F_6thread17LinearCombinationISJ_Li1EffLNS1K_9ScaleType4KindE0ELNS_15FloatRoundStyleE2ESJ_EENS1_15EpilogueDefaultEEEEEvvEEEEvNT_6ParamsE)
        /*0020*/ 	.word	0x00000000
.L_16:


//--------------------- .nv.compat                --------------------------
	.section	.nv.compat,"",@"SHT_CUDA_COMPAT_INFO"
	.align	4
        /*0000*/ 	.byte	0x02, 0x09, 0x01, 0x00, 0x02, 0x02, 0x04, 0x00, 0x02, 0x05, 0x05, 0x00, 0x03, 0x07, 0x01, 0x01
        /*0010*/ 	.byte	0x02, 0x03, 0x01, 0x00, 0x02, 0x06, 0x01, 0x00, 0x04, 0x0b, 0x08, 0x00, 0x00, 0x00, 0x00, 0x00
        /*0020*/ 	.byte	0x00, 0x00, 0x00, 0x00


//--------------------- .nv.info._ZN7cutlass13device_kernelINS_4gemm6kernel13GemmUniversalIN4cute5tupleIJiiiiEEENS1_10collective13CollectiveMmaINS1_37MainloopSm90TmaGmmaWarpSpecializedFP8ILi7ENS5_IJNS4_1CILi1EEESB_SB_EEENS1_35KernelTmaWarpSpecializedCooperativeEEENS5_IJNSA_ILi192EEENSA_ILi64EEENSA_ILi128EEEEEENS_12float_e4m3_tENS5_IJlSB_lEEESJ_SK_NS4_8TiledMMAINS4_8MMA_AtomIJNS4_4SM904GMMA30MMA_64x64x32_F32E4M3E4M3_SS_TNILNSO_7ScaleInE1ELSQ_1EEEEEENS4_6LayoutINS5_IJNSA_ILi2EEESB_SB_EEENS5_IJSB_NSA_ILi0EEESW_EEEEENS5_IJNS4_10UnderscoreESZ_SZ_EEEEENS4_13SM90_TMA_LOADENS4_14ComposedLayoutINS4_7SwizzleILi3ELi4ELi3EEENS4_18smem_ptr_flag_bitsILi8EEENST_INS5_IJNSA_ILi8EEESH_EEENS5_IJSH_SB_EEEEEEEvNS4_8identityES12_S1C_vS1D_EENS_8epilogue10collective6detail29Sm90TmaWarpSpecializedAdapterINS1G_15DefaultEpilogueISJ_SK_SK_NS1F_6thread17LinearCombinationISJ_Li1EffLNS1K_9ScaleType4KindE0ELNS_15FloatRoundStyleE2ESJ_EENS1_15EpilogueDefaultEEEEEvvEEEEvNT_6ParamsE --------------------------
	.section	.nv.info._ZN7cutlass13device_kernelINS_4gemm6kernel13GemmUniversalIN4cute5tupleIJiiiiEEENS1_10collective13CollectiveMmaINS1_37MainloopSm90TmaGmmaWarpSpecializedFP8ILi7ENS5_IJNS4_1CILi1EEESB_SB_EEENS1_35KernelTmaWarpSpecializedCooperativeEEENS5_IJNSA_ILi192EEENSA_ILi64EEENSA_ILi128EEEEEENS_12float_e4m3_tENS5_IJlSB_lEEESJ_SK_NS4_8TiledMMAINS4_8MMA_AtomIJNS4_4SM904GMMA30MMA_64x64x32_F32E4M3E4M3_SS_TNILNSO_7ScaleInE1ELSQ_1EEEEEENS4_6LayoutINS5_IJNSA_ILi2EEESB_SB_EEENS5_IJSB_NSA_ILi0EEESW_EEEEENS5_IJNS4_10UnderscoreESZ_SZ_EEEEENS4_13SM90_TMA_LOADENS4_14ComposedLayoutINS4_7SwizzleILi3ELi4ELi3EEENS4_18smem_ptr_flag_bitsILi8EEENST_INS5_IJNSA_ILi8EEESH_EEENS5_IJSH_SB_EEEEEEEvNS4_8identityES12_S1C_vS1D_EENS_8epilogue10collective6detail29Sm90TmaWarpSpecializedAdapterINS1G_15DefaultEpilogueISJ_SK_SK_NS1F_6thread17LinearCombinationISJ_Li1EffLNS1K_9ScaleType4KindE0ELNS_15FloatRoundStyleE2ESJ_EENS1_15EpilogueDefaultEEEEEvvEEEEvNT_6ParamsE,"",@"SHT_CUDA_INFO"
	.sectionflags	@""
	.align	4


	//----- nvinfo : EIATTR_CUDA_API_VERSION
	.align		4
        /*0000*/ 	.byte	0x04, 0x37
        /*0002*/ 	.short	(.L_18 - .L_17)
.L_17:
        /*0004*/ 	.word	0x00000082


	//----- nvinfo : EIATTR_KPARAM_INFO
	.align		4
.L_18:
        /*0008*/ 	.byte	0x04, 0x17
        /*000a*/ 	.short	(.L_20 - .L_19)
.L_19:
        /*000c*/ 	.word	0x00000000
        /*0010*/ 	.short	0x0000
        /*0012*/ 	.short	0x0070
        /*0014*/ 	.byte	0x00, 0xf0, 0x01, 0x10


	//----- nvinfo : EIATTR_SPARSE_MMA_MASK
	.align		4
.L_20:
        /*0018*/ 	.byte	0x03, 0x50
        /*001a*/ 	.short	0x0000


	//----- nvinfo : EIATTR_MAXREG_COUNT
	.align		4
        /*001c*/ 	.byte	0x03, 0x1b
        /*001e*/ 	.short	0x00a8


	//----- nvinfo : EIATTR_NUM_BARRIERS
	.align		4
        /*0020*/ 	.byte	0x02, 0x4c
        /*0022*/ 	.byte	0x01
	.zero		1


	//----- nvinfo : EIATTR_MERCURY_ISA_VERSION
	.align		4
        /*0024*/ 	.byte	0x03, 0x5f
        /*0026*/ 	.short	0x0101


	//----- nvinfo : EIATTR_INT_WARP_WIDE_INSTR_OFFSETS
	.align		4
        /*0028*/ 	.byte	0x04, 0x31
        /*002a*/ 	.short	(.L_22 - .L_21)


	//   ....[0]....
.L_21:
        /*002c*/ 	.word	0x00000430


	//   ....[1]....
        /*0030*/ 	.word	0x00000440


	//   ....[2]....
        /*0034*/ 	.word	0x00000530


	//----- nvinfo : EIATTR_COOP_GROUP_MASK_REGIDS
	.align		4
.L_22:
        /*0038*/ 	.byte	0x04, 0x29
        /*003a*/ 	.short	(.L_24 - .L_23)


	//   ....[0]....
.L_23:
        /*003c*/ 	.word	0xffffffff


	//   ....[1]....
        /*0040*/ 	.word	0xffffffff


	//   ....[2]....
        /*0044*/ 	.word	0xffffffff


	//   ....[3]....
        /*0048*/ 	.word	0xffffffff


	//   ....[4]....
        /*004c*/ 	.word	0xffffffff


	//----- nvinfo : EIATTR_COOP_GROUP_INSTR_OFFSETS
	.align		4
.L_24:
        /*0050*/ 	.byte	0x04, 0x28
        /*0052*/ 	.short	(.L_26 - .L_25)


	//   ....[0]....
.L_25:
        /*0054*/ 	.word	0x00000060


	//   ....[1]....
        /*0058*/ 	.word	0x00000070


	//   ....[2]....
        /*005c*/ 	.word	0x00000130


	//   ....[3]....
        /*0060*/ 	.word	0x00000320


	//   ....[4]....
        /*0064*/ 	.word	0x00001020


	//----- nvinfo : EIATTR_REG_RECONFIG
	.align		4
.L_26:
        /*0068*/ 	.byte	0x01, 0x54
	.zero		2


	//----- nvinfo : EIATTR_MBARRIER_INSTR_OFFSETS
	.align		4
        /*006c*/ 	.byte	0x04, 0x39
        /*006e*/ 	.short	(.L_28 - .L_27)


	//   ....[0]....
.L_27:
        /*0070*/ 	.word	0x00000230
        /*0074*/ 	.word	0x000000ff
        /*0078*/ 	.word	0x00000000
        /*007c*/ 	.short	0x0100
        /*007e*/ 	.byte	0x08
	.zero		1


	//   ....[1]....
        /*0080*/ 	.word	0x00000240
        /*0084*/ 	.word	0x000000ff
        /*0088*/ 	.word	0x00000038
        /*008c*/ 	.short	0x0100
        /*008e*/ 	.byte	0x08
	.zero		1


	//   ....[2]....
        /*0090*/ 	.word	0x00000250
        /*0094*/ 	.word	0x000000ff
        /*0098*/ 	.word	0x00000008
        /*009c*/ 	.short	0x0100
        /*009e*/ 	.byte	0x08
	.zero		1


	//   ....[3]....
        /*00a0*/ 	.word	0x00000260
        /*00a4*/ 	.word	0x000000ff
        /*00a8*/ 	.word	0x00000040
        /*00ac*/ 	.short	0x0100
        /*00ae*/ 	.byte	0x08
	.zero		1


	//   ....[4]....
        /*00b0*/ 	.word	0x00000270
        /*00b4*/ 	.word	0x000000ff
        /*00b8*/ 	.word	0x00000010
        /*00bc*/ 	.short	0x0100
        /*00be*/ 	.byte	0x08
	.zero		1


	//   ....[5]....
        /*00c0*/ 	.word	0x00000280
        /*00c4*/ 	.word	0x000000ff
        /*00c8*/ 	.word	0x00000048
        /*00cc*/ 	.short	0x0100
        /*00ce*/ 	.byte	0x08
	.zero		1


	//   ....[6]....
        /*00d0*/ 	.word	0x00000290
        /*00d4*/ 	.word	0x000000ff
        /*00d8*/ 	.word	0x00000018
        /*00dc*/ 	.short	0x0100
        /*00de*/ 	.byte	0x08
	.zero		1


	//   ....[7]....
        /*00e0*/ 	.word	0x000002a0
        /*00e4*/ 	.word	0x000000ff
        /*00e8*/ 	.word	0x00000050
        /*00ec*/ 	.short	0x0100
        /*00ee*/ 	.byte	0x08
	.zero		1


	//   ....[8]....
        /*00f0*/ 	.word	0x000002b0
        /*00f4*/ 	.word	0x000000ff
        /*00f8*/ 	.word	0x00000020
        /*00fc*/ 	.short	0x0100
        /*00fe*/ 	.byte	0x08
	.zero		1


	//   ....[9]....
        /*0100*/ 	.word	0x000002c0
        /*0104*/ 	.word	0x000000ff
        /*0108*/ 	.word	0x00000058
        /*010c*/ 	.short	0x0100
        /*010e*/ 	.byte	0x08
	.zero		1


	//   ....[10]....
        /*0110*/ 	.word	0x000002d0
        /*0114*/ 	.word	0x000000ff
        /*0118*/ 	.word	0x00000028
        /*011c*/ 	.short	0x0100
        /*011e*/ 	.byte	0x08
	.zero		1


	//   ....[11]....
        /*0120*/ 	.word	0x000002e0
        /*0124*/ 	.word	0x000000ff
        /*0128*/ 	.word	0x00000060
        /*012c*/ 	.short	0x0100
        /*012e*/ 	.byte	0x08
	.zero		1


	//   ....[12]....
        /*0130*/ 	.word	0x000002f0
        /*0134*/ 	.word	0x000000ff
        /*0138*/ 	.word	0x00000030
        /*013c*/ 	.short	0x0100
        /*013e*/ 	.byte	0x08
	.zero		1


	//   ....[13]....
        /*0140*/ 	.word	0x00000300
        /*0144*/ 	.word	0x000000ff
        /*0148*/ 	.word	0x00000068
        /*014c*/ 	.short	0x0100
        /*014e*/ 	.byte	0x08
	.zero		1


	//   ....[14]....
        /*0150*/ 	.word	0x00000580
        /*0154*/ 	.word	0x000000ff
        /*0158*/ 	.word	0x00000080
        /*015c*/ 	.short	0x0100
        /*015e*/ 	.byte	0x06
	.zero		1


	//   ....[15]....
        /*0160*/ 	.word	0x000005e0
        /*0164*/ 	.word	0x000000ff
        /*0168*/ 	.word	0x00000088
        /*016c*/ 	.short	0x0100
        /*016e*/ 	.byte	0x06
	.zero		1


	//   ....[16]....
        /*0170*/ 	.word	0x00001550
        /*0174*/ 	.word	0x000000ff
        /*0178*/ 	.word	0x00000000
        /*017c*/ 	.short	0x010a
        /*017e*/ 	.byte	0x06
	.zero		1


	//   ....[17]....
        /*0180*/ 	.word	0x00001590
        /*0184*/ 	.word	0x000000ff
        /*0188*/ 	.word	0x00000000
        /*018c*/ 	.short	0x010a
        /*018e*/ 	.byte	0x06
	.zero		1


	//   ....[18]....
        /*0190*/ 	.word	0x00002080
        /*0194*/ 	.word	0x000000ff
        /*0198*/ 	.word	0x00000000
        /*019c*/ 	.short	0x010a
        /*019e*/ 	.byte	0x0e
	.zero		1


	//   ....[19]....
        /*01a0*/ 	.word	0x000020c0
        /*01a4*/ 	.word	0x000000ff
        /*01a8*/ 	.word	0x00000000
        /*01ac*/ 	.short	0x010a
        /*01ae*/ 	.byte	0x0e
	.zero		1


	//   ....[20]....
        /*01b0*/ 	.word	0x000028b0
        /*01b4*/ 	.word	0x000000ff
        /*01b8*/ 	.word	0x00000000
        /*01bc*/ 	.short	0x0101
        /*01be*/ 	.byte	0x08
	.zero		1


	//   ....[21]....
        /*01c0*/ 	.word	0x00002f20
        /*01c4*/ 	.word	0x000000ff
        /*01c8*/ 	.word	0x00000000
        /*01cc*/ 	.short	0x0101
        /*01ce*/ 	.byte	0x06
	.zero		1


	//   ....[22]....
        /*01d0*/ 	.word	0x00008a60
        /*01d4*/ 	.word	0x00000013
        /*01d8*/ 	.word	0x00000038
        /*01dc*/ 	.short	0x010a
        /*01de*/ 	.byte	0x3f
	.zero		1


	//   ....[23]....
        /*01e0*/ 	.word	0x00008e40
        /*01e4*/ 	.word	0x00000008
        /*01e8*/ 	.word	0x00000088
        /*01ec*/ 	.short	0x0101
        /*01ee*/ 	.byte	0x3f
	.zero		1


	//   ....[24]....
        /*01f0*/ 	.word	0x00009530
        /*01f4*/ 	.word	0x00000006
        /*01f8*/ 	.word	0x00000000
        /*01fc*/ 	.short	0x010a
        /*01fe*/ 	.byte	0x3f
	.zero		1


	//   ....[25]....
        /*0200*/ 	.word	0x000095b0
        /*0204*/ 	.word	0x00000007
        /*0208*/ 	.word	0x00000000
        /*020c*/ 	.short	0x010a
        /*020e*/ 	.byte	0x3f
	.zero		1


	//   ....[26]....
        /*0210*/ 	.word	0x00009640
        /*0214*/ 	.word	0x00000006
        /*0218*/ 	.word	0x00000000
        /*021c*/ 	.short	0x010a
        /*021e*/ 	.byte	0x3f
	.zero		1


	//   ....[27]....
        /*0220*/ 	.word	0x000096d0
        /*0224*/ 	.word	0x00000009
        /*0228*/ 	.word	0x00000000
        /*022c*/ 	.short	0x010a
        /*022e*/ 	.byte	0x3f
	.zero		1


	//   ....[28]....
        /*0230*/ 	.word	0x00009760
        /*0234*/ 	.word	0x0000000a
        /*0238*/ 	.word	0x00000000
        /*023c*/ 	.short	0x010a
        /*023e*/ 	.byte	0x3f
	.zero		1


	//   ....[29]....
        /*0240*/ 	.word	0x000097f0
        /*0244*/ 	.word	0x0000000b
        /*0248*/ 	.word	0x00000000
        /*024c*/ 	.short	0x010a
        /*024e*/ 	.byte	0x3f
	.zero		1


	//   ....[30]....
        /*0250*/ 	.word	0x00009880
        /*0254*/ 	.word	0x00000003
        /*0258*/ 	.word	0x00000000
        /*025c*/ 	.short	0x010a
        /*025e*/ 	.byte	0x3f
	.zero		1


	//   ....[31]....
        /*0260*/ 	.word	0x000098f0
        /*0264*/ 	.word	0x0000000b
        /*0268*/ 	.word	0x00000000
        /*026c*/ 	.short	0x010a
        /*026e*/ 	.byte	0x3f
	.zero		1


	//   ....[32]....
        /*0270*/ 	.word	0x00009950
        /*0274*/ 	.word	0x0000000c
        /*0278*/ 	.word	0x00000000
        /*027c*/ 	.short	0x010a
        /*027e*/ 	.byte	0x3f
	.zero		1


	//   ....[33]....
        /*0280*/ 	.word	0x00009a20
        /*0284*/ 	.word	0x00000013
        /*0288*/ 	.word	0x00000038
        /*028c*/ 	.short	0x010a
        /*028e*/ 	.byte	0x3f
	.zero		1


	//   ....[34]....
        /*0290*/ 	.word	0x00009b00
        /*0294*/ 	.word	0x00000006
        /*0298*/ 	.word	0x00000000
        /*029c*/ 	.short	0x010a
        /*029e*/ 	.byte	0x3f
	.zero		1


	//   ....[35]....
        /*02a0*/ 	.word	0x00009b50
        /*02a4*/ 	.word	0x00000007
        /*02a8*/ 	.word	0x00000000
        /*02ac*/ 	.short	0x010a
        /*02ae*/ 	.byte	0x3f
	.zero		1


	//   ....[36]....
        /*02b0*/ 	.word	0x00009ba0
        /*02b4*/ 	.word	0x00000006
        /*02b8*/ 	.word	0x00000000
        /*02bc*/ 	.short	0x010a
        /*02be*/ 	.byte	0x3f
	.zero		1


	//   ....[37]....
        /*02c0*/ 	.word	0x00009bf0
        /*02c4*/ 	.word	0x00000009
        /*02c8*/ 	.word	0x00000000
        /*02cc*/ 	.short	0x010a
        /*02ce*/ 	.byte	0x3f
	.zero		1


	//   ....[38]....
        /*02d0*/ 	.word	0x00009c40
        /*02d4*/ 	.word	0x0000000a
        /*02d8*/ 	.word	0x00000000
        /*02dc*/ 	.short	0x010a
        /*02de*/ 	.byte	0x3f
	.zero		1


	//   ....[39]....
        /*02e0*/ 	.word	0x00009c90
        /*02e4*/ 	.word	0x0000000b
        /*02e8*/ 	.word	0x00000000
        /*02ec*/ 	.short	0x010a
        /*02ee*/ 	.byte	0x3f
	.zero		1


	//----- nvinfo : EIATTR_NUM_MBARRIERS
	.align		4
.L_28:
        /*02f0*/ 	.byte	0x03, 0x38
        /*02f2*/ 	.short	0x0010


	//----- nvinfo : EIATTR_EXIT_INSTR_OFFSETS
	.align		4
        /*02f4*/ 	.byte	0x04, 0x1c
        /*02f6*/ 	.short	(.L_30 - .L_29)


	//   ....[0]....
.L_29:
        /*02f8*/ 	.word	0x00000630


	//   ....[1]....
        /*02fc*/ 	.word	0x00000ef0


	//   ....[2]....
        /*0300*/ 	.word	0x000080d0


	//   ....[3]....
        /*0304*/ 	.word	0x00008700


	//   ....[4]....
        /*0308*/ 	.word	0x000098d0


	//----- nvinfo : EIATTR_MAX_THREADS
	.align		4
.L_30:
        /*030c*/ 	.byte	0x04, 0x05
        /*030e*/ 	.short	(.L_32 - .L_31)
.L_31:
        /*0310*/ 	.word	0x00000180
        /*0314*/ 	.word	0x00000001
        /*0318*/ 	.word	0x00000001


	//----- nvinfo : EIATTR_CRS_STACK_SIZE
	.align		4
.L_32:
        /*031c*/ 	.byte	0x04, 0x1e
        /*031e*/ 	.short	(.L_34 - .L_33)
.L_33:
        /*0320*/ 	.word	0x00000000


	//----- nvinfo : EIATTR_CBANK_PARAM_SIZE
	.align		4
.L_34:
        /*0324*/ 	.byte	0x03, 0x19
        /*0326*/ 	.short	0x0470


	//----- nvinfo : EIATTR_PARAM_CBANK
	.align		4
        /*0328*/ 	.byte	0x04, 0x0a
        /*032a*/ 	.short	(.L_36 - .L_35)
	.align		4
.L_35:
        /*032c*/ 	.word	index@(.nv.constant0._ZN7cutlass13device_kernelINS_4gemm6kernel13GemmUniversalIN4cute5tupleIJiiiiEEENS1_10collective13CollectiveMmaINS1_37MainloopSm90TmaGmmaWarpSpecializedFP8ILi7ENS5_IJNS4_1CILi1EEESB_SB_EEENS1_35KernelTmaWarpSpecializedCooperativeEEENS5_IJNSA_ILi192EEENSA_ILi64EEENSA_ILi128EEEEEENS_12float_e4m3_tENS5_IJlSB_lEEESJ_SK_NS4_8TiledMMAINS4_8MMA_AtomIJNS4_4SM904GMMA30MMA_64x64x32_F32E4M3E4M3_SS_TNILNSO_7ScaleInE1ELSQ_1EEEEEENS4_6LayoutINS5_IJNSA_ILi2EEESB_SB_EEENS5_IJSB_NSA_ILi0EEESW_EEEEENS5_IJNS4_10UnderscoreESZ_SZ_EEEEENS4_13SM90_TMA_LOADENS4_14ComposedLayoutINS4_7SwizzleILi3ELi4ELi3EEENS4_18smem_ptr_flag_bitsILi8EEENST_INS5_IJNSA_ILi8EEESH_EEENS5_IJSH_SB_EEEEEEEvNS4_8identityES12_S1C_vS1D_EENS_8epilogue10collective6detail29Sm90TmaWarpSpecializedAdapterINS1G_15DefaultEpilogueISJ_SK_SK_NS1F_6thread17LinearCombinationISJ_Li1EffLNS1K_9ScaleType4KindE0ELNS_15FloatRoundStyleE2ESJ_EENS1_15EpilogueDefaultEEEEEvvEEEEvNT_6ParamsE)
        /*0330*/ 	.short	0x0210
        /*0332*/ 	.short	0x0470


	//----- nvinfo : EIATTR_SW_WAR
	.align		4
.L_36:
        /*0334*/ 	.byte	0x04, 0x36
        /*0336*/ 	.short	(.L_38 - .L_37)
.L_37:
        /*0338*/ 	.word	0x00000008
.L_38:


//--------------------- .nv.callgraph             --------------------------
	.section	.nv.callgraph,"",@"SHT_CUDA_CALLGRAPH"
	.align	4
	.sectionentsize	8
	.align		4
        /*0000*/ 	.word	0x00000000
	.align		4
        /*0004*/ 	.word	0xffffffff
	.align		4
        /*0008*/ 	.word	0x00000000
	.align		4
        /*000c*/ 	.word	0xfffffffe
	.align		4
        /*0010*/ 	.word	0x00000000
	.align		4
        /*0014*/ 	.word	0xfffffffd
	.align		4
        /*0018*/ 	.word	0x00000000
	.align		4
        /*001c*/ 	.word	0xfffffffc


//--------------------- .nv.constant4             --------------------------
	.section	.nv.constant4,"a",@progbits
	.align	8
	.align		8
.nv.constant4:
        /*0000*/ 	.dword	_ZN39_INTERNAL_b98d2e42_4_k_cu_3720393d_32444cuda3std3__45__cpo5beginE
	.align		8
        /*0008*/ 	.dword	_ZN39_INTERNAL_b98d2e42_4_k_cu_3720393d_32444cuda3std3__45__cpo3endE
	.align		8
        /*0010*/ 	.dword	_ZN39_INTERNAL_b98d2e42_4_k_cu_3720393d_32444cuda3std3__45__cpo6cbeginE
	.align		8
        /*0018*/ 	.dword	_ZN39_INTERNAL_b98d2e42_4_k_cu_3720393d_32444cuda3std3__45__cpo4cendE
	.align		8
        /*0020*/ 	.dword	_ZN39_INTERNAL_b98d2e42_4_k_cu_3720393d_32444cuda3std3__441_GLOBAL__N__b98d2e42_4_k_cu_3720393d_32446ignoreE
	.align		8
        /*0028*/ 	.dword	_ZN39_INTERNAL_b98d2e42_4_k_cu_3720393d_32444cuda3std3__419piecewise_constructE
	.align		8
        /*0030*/ 	.dword	_ZN39_INTERNAL_b98d2e42_4_k_cu_3720393d_32444cuda3std3__48in_placeE
	.align		8
        /*0038*/ 	.dword	_ZN39_INTERNAL_b98d2e42_4_k_cu_3720393d_32444cuda3std6ranges3__45__cpo4swapE
	.align		8
        /*0040*/ 	.dword	_ZN39_INTERNAL_b98d2e42_4_k_cu_3720393d_32444cuda3std6ranges3__45__cpo9iter_moveE
	.align		8
        /*0048*/ 	.dword	_ZN39_INTERNAL_b98d2e42_4_k_cu_3720393d_32444cute7productE
	.align		8
        /*0050*/ 	.dword	_ZN39_INTERNAL_b98d2e42_4_k_cu_3720393d_32444cute1_E


//--------------------- .text._ZN7cutlass13device_kernelINS_4gemm6kernel13GemmUniversalIN4cute5tupleIJiiiiEEENS1_10collective13CollectiveMmaINS1_37MainloopSm90TmaGmmaWarpSpecializedFP8ILi7ENS5_IJNS4_1CILi1EEESB_SB_EEENS1_35KernelTmaWarpSpecializedCooperativeEEENS5_IJNSA_ILi192EEENSA_ILi64EEENSA_ILi128EEEEEENS_12float_e4m3_tENS5_IJlSB_lEEESJ_SK_NS4_8TiledMMAINS4_8MMA_AtomIJNS4_4SM904GMMA30MMA_64x64x32_F32E4M3E4M3_SS_TNILNSO_7ScaleInE1ELSQ_1EEEEEENS4_6LayoutINS5_IJNSA_ILi2EEESB_SB_EEENS5_IJSB_NSA_ILi0EEESW_EEEEENS5_IJNS4_10UnderscoreESZ_SZ_EEEEENS4_13SM90_TMA_LOADENS4_14ComposedLayoutINS4_7SwizzleILi3ELi4ELi3EEENS4_18smem_ptr_flag_bitsILi8EEENST_INS5_IJNSA_ILi8EEESH_EEENS5_IJSH_SB_EEEEEEEvNS4_8identityES12_S1C_vS1D_EENS_8epilogue10collective6detail29Sm90TmaWarpSpecializedAdapterINS1G_15DefaultEpilogueISJ_SK_SK_NS1F_6thread17LinearCombinationISJ_Li1EffLNS1K_9ScaleType4KindE0ELNS_15FloatRoundStyleE2ESJ_EENS1_15EpilogueDefaultEEEEEvvEEEEvNT_6ParamsE --------------------------
	.section	.text._ZN7cutlass13device_kernelINS_4gemm6kernel13GemmUniversalIN4cute5tupleIJiiiiEEENS1_10collective13CollectiveMmaINS1_37MainloopSm90TmaGmmaWarpSpecializedFP8ILi7ENS5_IJNS4_1CILi1EEESB_SB_EEENS1_35KernelTmaWarpSpecializedCooperativeEEENS5_IJNSA_ILi192EEENSA_ILi64EEENSA_ILi128EEEEEENS_12float_e4m3_tENS5_IJlSB_lEEESJ_SK_NS4_8TiledMMAINS4_8MMA_AtomIJNS4_4SM904GMMA30MMA_64x64x32_F32E4M3E4M3_SS_TNILNSO_7ScaleInE1ELSQ_1EEEEEENS4_6LayoutINS5_IJNSA_ILi2EEESB_SB_EEENS5_IJSB_NSA_ILi0EEESW_EEEEENS5_IJNS4_10UnderscoreESZ_SZ_EEEEENS4_13SM90_TMA_LOADENS4_14ComposedLayoutINS4_7SwizzleILi3ELi4ELi3EEENS4_18smem_ptr_flag_bitsILi8EEENST_INS5_IJNSA_ILi8EEESH_EEENS5_IJSH_SB_EEEEEEEvNS4_8identityES12_S1C_vS1D_EENS_8epilogue10collective6detail29Sm90TmaWarpSpecializedAdapterINS1G_15DefaultEpilogueISJ_SK_SK_NS1F_6thread17LinearCombinationISJ_Li1EffLNS1K_9ScaleType4KindE0ELNS_15FloatRoundStyleE2ESJ_EENS1_15EpilogueDefaultEEEEEvvEEEEvNT_6ParamsE,"ax",@progbits
	.align	128
.text._ZN7cutlass13device_kernelINS_4gemm6kernel13GemmUniversalIN4cute5tupleIJiiiiEEENS1_10collective13CollectiveMmaINS1_37MainloopSm90TmaGmmaWarpSpecializedFP8ILi7ENS5_IJNS4_1CILi1EEESB_SB_EEENS1_35KernelTmaWarpSpecializedCooperativeEEENS5_IJNSA_ILi192EEENSA_ILi64EEENSA_ILi128EEEEEENS_12float_e4m3_tENS5_IJlSB_lEEESJ_SK_NS4_8TiledMMAINS4_8MMA_AtomIJNS4_4SM904GMMA30MMA_64x64x32_F32E4M3E4M3_SS_TNILNSO_7ScaleInE1ELSQ_1EEEEEENS4_6LayoutINS5_IJNSA_ILi2EEESB_SB_EEENS5_IJSB_NSA_ILi0EEESW_EEEEENS5_IJNS4_10UnderscoreESZ_SZ_EEEEENS4_13SM90_TMA_LOADENS4_14ComposedLayoutINS4_7SwizzleILi3ELi4ELi3EEENS4_18smem_ptr_flag_bitsILi8EEENST_INS5_IJNSA_ILi8EEESH_EEENS5_IJSH_SB_EEEEEEEvNS4_8identityES12_S1C_vS1D_EENS_8epilogue10collective6detail29Sm90TmaWarpSpecializedAdapterINS1G_15DefaultEpilogueISJ_SK_SK_NS1F_6thread17LinearCombinationISJ_Li1EffLNS1K_9ScaleType4KindE0ELNS_15FloatRoundStyleE2ESJ_EENS1_15EpilogueDefaultEEEEEvvEEEEvNT_6ParamsE:
        .type           _ZN7cutlass13device_kernelINS_4gemm6kernel13GemmUniversalIN4cute5tupleIJiiiiEEENS1_10collective13CollectiveMmaINS1_37MainloopSm90TmaGmmaWarpSpecializedFP8ILi7ENS5_IJNS4_1CILi1EEESB_SB_EEENS1_35KernelTmaWarpSpecializedCooperativeEEENS5_IJNSA_ILi192EEENSA_ILi64EEENSA_ILi128EEEEEENS_12float_e4m3_tENS5_IJlSB_lEEESJ_SK_NS4_8TiledMMAINS4_8MMA_AtomIJNS4_4SM904GMMA30MMA_64x64x32_F32E4M3E4M3_SS_TNILNSO_7ScaleInE1ELSQ_1EEEEEENS4_6LayoutINS5_IJNSA_ILi2EEESB_SB_EEENS5_IJSB_NSA_ILi0EEESW_EEEEENS5_IJNS4_10UnderscoreESZ_SZ_EEEEENS4_13SM90_TMA_LOADENS4_14ComposedLayoutINS4_7SwizzleILi3ELi4ELi3EEENS4_18smem_ptr_flag_bitsILi8EEENST_INS5_IJNSA_ILi8EEESH_EEENS5_IJSH_SB_EEEEEEEvNS4_8identityES12_S1C_vS1D_EENS_8epilogue10collective6detail29Sm90TmaWarpSpecializedAdapterINS1G_15DefaultEpilogueISJ_SK_SK_NS1F_6thread17LinearCombinationISJ_Li1EffLNS1K_9ScaleType4KindE0ELNS_15FloatRoundStyleE2ESJ_EENS1_15EpilogueDefaultEEEEEvvEEEEvNT_6ParamsE,@function
        .size           _ZN7cutlass13device_kernelINS_4gemm6kernel13GemmUniversalIN4cute5tupleIJiiiiEEENS1_10collective13CollectiveMmaINS1_37MainloopSm90TmaGmmaWarpSpecializedFP8ILi7ENS5_IJNS4_1CILi1EEESB_SB_EEENS1_35KernelTmaWarpSpecializedCooperativeEEENS5_IJNSA_ILi192EEENSA_ILi64EEENSA_ILi128EEEEEENS_12float_e4m3_tENS5_IJlSB_lEEESJ_SK_NS4_8TiledMMAINS4_8MMA_AtomIJNS4_4SM904GMMA30MMA_64x64x32_F32E4M3E4M3_SS_TNILNSO_7ScaleInE1ELSQ_1EEEEEENS4_6LayoutINS5_IJNSA_ILi2EEESB_SB_EEENS5_IJSB_NSA_ILi0EEESW_EEEEENS5_IJNS4_10UnderscoreESZ_SZ_EEEEENS4_13SM90_TMA_LOADENS4_14ComposedLayoutINS4_7SwizzleILi3ELi4ELi3EEENS4_18smem_ptr_flag_bitsILi8EEENST_INS5_IJNSA_ILi8EEESH_EEENS5_IJSH_SB_EEEEEEEvNS4_8identityES12_S1C_vS1D_EENS_8epilogue10collective6detail29Sm90TmaWarpSpecializedAdapterINS1G_15DefaultEpilogueISJ_SK_SK_NS1F_6thread17LinearCombinationISJ_Li1EffLNS1K_9ScaleType4KindE0ELNS_15FloatRoundStyleE2ESJ_EENS1_15EpilogueDefaultEEEEEvvEEEEvNT_6ParamsE,(.L_x_207 - _ZN7cutlass13device_kernelINS_4gemm6kernel13GemmUniversalIN4cute5tupleIJiiiiEEENS1_10collective13CollectiveMmaINS1_37MainloopSm90TmaGmmaWarpSpecializedFP8ILi7ENS5_IJNS4_1CILi1EEESB_SB_EEENS1_35KernelTmaWarpSpecializedCooperativeEEENS5_IJNSA_ILi192EEENSA_ILi64EEENSA_ILi128EEEEEENS_12float_e4m3_tENS5_IJlSB_lEEESJ_SK_NS4_8TiledMMAINS4_8MMA_AtomIJNS4_4SM904GMMA30MMA_64x64x32_F32E4M3E4M3_SS_TNILNSO_7ScaleInE1ELSQ_1EEEEEENS4_6LayoutINS5_IJNSA_ILi2EEESB_SB_EEENS5_IJSB_NSA_ILi0EEESW_EEEEENS5_IJNS4_10UnderscoreESZ_SZ_EEEEENS4_13SM90_TMA_LOADENS4_14ComposedLayoutINS4_7SwizzleILi3ELi4ELi3EEENS4_18smem_ptr_flag_bitsILi8EEENST_INS5_IJNSA_ILi8EEESH_EEENS5_IJSH_SB_EEEEEEEvNS4_8identityES12_S1C_vS1D_EENS_8epilogue10collective6detail29Sm90TmaWarpSpecializedAdapterINS1G_15DefaultEpilogueISJ_SK_SK_NS1F_6thread17LinearCombinationISJ_Li1EffLNS1K_9ScaleType4KindE0ELNS_15FloatRoundStyleE2ESJ_EENS1_15EpilogueDefaultEEEEEvvEEEEvNT_6ParamsE)
        .other          _ZN7cutlass13device_kernelINS_4gemm6kernel13GemmUniversalIN4cute5tupleIJiiiiEEENS1_10collective13CollectiveMmaINS1_37MainloopSm90TmaGmmaWarpSpecializedFP8ILi7ENS5_IJNS4_1CILi1EEESB_SB_EEENS1_35KernelTmaWarpSpecializedCooperativeEEENS5_IJNSA_ILi192EEENSA_ILi64EEENSA_ILi128EEEEEENS_12float_e4m3_tENS5_IJlSB_lEEESJ_SK_NS4_8TiledMMAINS4_8MMA_AtomIJNS4_4SM904GMMA30MMA_64x64x32_F32E4M3E4M3_SS_TNILNSO_7ScaleInE1ELSQ_1EEEEEENS4_6LayoutINS5_IJNSA_ILi2EEESB_SB_EEENS5_IJSB_NSA_ILi0EEESW_EEEEENS5_IJNS4_10UnderscoreESZ_SZ_EEEEENS4_13SM90_TMA_LOADENS4_14ComposedLayoutINS4_7SwizzleILi3ELi4ELi3EEENS4_18smem_ptr_flag_bitsILi8EEENST_INS5_IJNSA_ILi8EEESH_EEENS5_IJSH_SB_EEEEEEEvNS4_8identityES12_S1C_vS1D_EENS_8epilogue10collective6detail29Sm90TmaWarpSpecializedAdapterINS1G_15DefaultEpilogueISJ_SK_SK_NS1F_6thread17LinearCombinationISJ_Li1EffLNS1K_9ScaleType4KindE0ELNS_15FloatRoundStyleE2ESJ_EENS1_15EpilogueDefaultEEEEEvvEEEEvNT_6ParamsE,@"STO_CUDA_ENTRY STV_DEFAULT"
_ZN7cutlass13device_kernelINS_4gemm6kernel13GemmUniversalIN4cute5tupleIJiiiiEEENS1_10collective13CollectiveMmaINS1_37MainloopSm90TmaGmmaWarpSpecializedFP8ILi7ENS5_IJNS4_1CILi1EEESB_SB_EEENS1_35KernelTmaWarpSpecializedCooperativeEEENS5_IJNSA_ILi192EEENSA_ILi64EEENSA_ILi128EEEEEENS_12float_e4m3_tENS5_IJlSB_lEEESJ_SK_NS4_8TiledMMAINS4_8MMA_AtomIJNS4_4SM904GMMA30MMA_64x64x32_F32E4M3E4M3_SS_TNILNSO_7ScaleInE1ELSQ_1EEEEEENS4_6LayoutINS5_IJNSA_ILi2EEESB_SB_EEENS5_IJSB_NSA_ILi0EEESW_EEEEENS5_IJNS4_10UnderscoreESZ_SZ_EEEEENS4_13SM90_TMA_LOADENS4_14ComposedLayoutINS4_7SwizzleILi3ELi4ELi3EEENS4_18smem_ptr_flag_bitsILi8EEENST_INS5_IJNSA_ILi8EEESH_EEENS5_IJSH_SB_EEEEEEEvNS4_8identityES12_S1C_vS1D_EENS_8epilogue10collective6detail29Sm90TmaWarpSpecializedAdapterINS1G_15DefaultEpilogueISJ_SK_SK_NS1F_6thread17LinearCombinationISJ_Li1EffLNS1K_9ScaleType4KindE0ELNS_15FloatRoundStyleE2ESJ_EENS1_15EpilogueDefaultEEEEEvvEEEEvNT_6ParamsE:
[----:B------:R-:W-:Y:S01]  /*0000*/  LDC R1, c[0x0][0x28] ;  /* 0x00000a00ff017b82 */ /* 0x000fe20000000800 */
[----:B------:R-:W0:Y:S01]  /*0010*/  S2R R0, SR_TID.X ;  /* 0x0000000000007919 */ /* 0x000e220000002100 */
[----:B------:R-:W-:Y:S01]  /*0020*/  ELECT P0, URZ, PT ;  /* 0x00000000003f782f */ /* 0x000fe20003800000 */
[----:B------:R-:W-:Y:S01]  /*0030*/  BSSY B0, `(.L_x_0) ;  /* 0x000000f000007945 */ /* 0x000fe20003800000 */
[--C-:B0-----:R-:W-:Y:S02]  /*0040*/  SHF.R.U32.HI R2, RZ, 0x5, R0.reuse ;  /* 0x00000005ff027819 */ /* 0x101fe40000011600 */
[----:B------:R-:W-:-:S03]  /*0050*/  SHF.R.U32.HI R3, RZ, 0x7, R0 ;  /* 0x00000007ff037819 */ /* 0x000fc60000011600 */
[----:B------:R-:W0:Y:S04]  /*0060*/  SHFL.IDX PT, R5, R2, RZ, 0x1f ;  /* 0x00001fff02057589 */ /* 0x000e2800000e0000 */
[----:B------:R1:W2:Y:S01]  /*0070*/  SHFL.IDX PT, R6, R3, RZ, 0x1f ;  /* 0x00001fff03067589 */ /* 0x0002a200000e0000 */
[----:B0-----:R-:W-:-:S13]  /*0080*/  ISETP.NE.OR P0, PT, R5, RZ, !P0 ;  /* 0x000000ff0500720c */ /* 0x001fda0004705670 */
[----:B-12---:R-:W-:Y:S05]  /*0090*/  @P0 BRA `(.L_x_1) ;  /* 0x0000000000200947 */ /* 0x006fea0003800000 */
[----:B------:R-:W-:Y:S02]  /*00a0*/  ULDC.64 UR4, c[0x0][0x198] ;  /* 0x0000660000047ab9 */ /* 0x000fe40000000a00 */
[----:B------:R-:W-:Y:S02]  /*00b0*/  UIADD3 UR6, UP0, UR4, 0xf0, URZ ;  /* 0x000000f004067890 */ /* 0x000fe4000ff1e03f */
[----:B------:R-:W-:Y:S02]  /*00c0*/  UIADD3 UR4, UP1, UR4, 0x1f0, URZ ;  /* 0x000001f004047890 */ /* 0x000fe4000ff3e03f */
[----:B------:R-:W-:Y:S02]  /*00d0*/  UIADD3.X UR7, URZ, UR5, URZ, UP0, !UPT ;  /* 0x000000053f077290 */ /* 0x000fe400087fe43f */
[----:B------:R-:W-:-:S07]  /*00e0*/  UIADD3.X UR5, URZ, UR5, URZ, UP1, !UPT ;  /* 0x000000053f057290 */ /* 0x000fce0008ffe43f */
[----:B------:R0:W-:Y:S02]  /*00f0*/  UTMACCTL.PF [UR6] ;  /* 0x00000000060079b9 */ /* 0x0001e40008040000 */
[----:B------:R0:W-:Y:S02]  /*0100*/  UTMACCTL.PF [UR4] ;  /* 0x00000000040079b9 */ /* 0x0001e40008040000 */
[----:B0-----:R-:W-:Y:S01]  /*0110*/  NOP ;  /* 0x0000000000007918 */ /* 0x001fe20000000000 */
.L_x_1:
[----:B------:R-:W-:Y:S05]  /*0120*/  BSYNC B0 ;  /* 0x0000000000007941 */ /* 0x000fea0003800000 */
.L_x_0:
[----:B------:R-:W0:Y:S02]  /*0130*/  SHFL.IDX PT, R3, R2, RZ, 0x1f ;  /* 0x00001fff02037589 */ /* 0x000e2400000e0000 */
[----:B0-----:R-:W-:-:S13]  /*0140*/  ISETP.NE.AND P0, PT, R3, RZ, PT ;  /* 0x000000ff0300720c */ /* 0x001fda0003f05270 */
[----:B------:R-:W-:Y:S05]  /*0150*/  @P0 BRA `(.L_x_2) ;  /* 0x0000000000700947 */ /* 0x000fea0003800000 */
[----:B------:R-:W0:Y:S01]  /*0160*/  S2UR UR8, SR_CgaCtaId ;  /* 0x00000000000879c3 */ /* 0x000e220000008800 */
[----:B------:R-:W-:Y:S01]  /*0170*/  UMOV UR4, 0x400 ;  /* 0x0000040000047882 */ /* 0x000fe20000000000 */
[----:B------:R-:W-:Y:S01]  /*0180*/  UMOV UR5, 0x1 ;  /* 0x0000000100057882 */ /* 0x000fe20000000000 */
[----:B------:R-:W-:Y:S01]  /*0190*/  UMOV UR6, 0x100 ;  /* 0x0000010000067882 */ /* 0x000fe20000000000 */
[----:B------:R-:W-:Y:S01]  /*01a0*/  ELECT P0, URZ, PT ;  /* 0x00000000003f782f */ /* 0x000fe20003800000 */
[----:B------:R-:W-:-:S04]  /*01b0*/  UIADD3 UR6, -UR6, 0x100000, URZ ;  /* 0x0010000006067890 */ /* 0x000fc8000fffe13f */
[----:B------:R-:W-:Y:S02]  /*01c0*/  USHF.L.U32 UR7, UR6, 0xb, URZ ;  /* 0x0000000b06077899 */ /* 0x000fe4000800063f */
[----:B------:R-:W-:Y:S02]  /*01d0*/  USHF.L.U32 UR6, UR6, 0x1, URZ ;  /* 0x0000000106067899 */ /* 0x000fe4000800063f */
[----:B0-----:R-:W-:Y:S02]  /*01e0*/  ULEA UR8, UR8, UR4, 0x18 ;  /* 0x0000000408087291 */ /* 0x001fe4000f8ec03f */
[----:B------:R-:W-:-:S04]  /*01f0*/  UIADD3 UR4, -UR5, 0x100000, URZ ;  /* 0x0010000005047890 */ /* 0x000fc8000fffe13f */
[----:B------:R-:W-:Y:S02]  /*0200*/  USHF.L.U32 UR5, UR4, 0xb, URZ ;  /* 0x0000000b04057899 */ /* 0x000fe4000800063f */
[----:B------:R-:W-:Y:S01]  /*0210*/  USHF.L.U32 UR4, UR4, 0x1, URZ ;  /* 0x0000000104047899 */ /* 0x000fe2000800063f */
[----:B------:R-:W0:Y:S11]  /*0220*/  FENCE.VIEW.ASYNC.S ;  /* 0x00000000000073c6 */ /* 0x000e360000000000 */
[----:B0-----:R0:W1:Y:S01]  /*0230*/  SYNCS.EXCH.64 URZ, [UR8], UR4 ;  /* 0x00000004083f75b2 */ /* 0x0010620008000100 */
[----:B------:R0:W2:Y:S01]  /*0240*/  SYNCS.EXCH.64 URZ, [UR8+0x38], UR6 ;  /* 0x00003806083f75b2 */ /* 0x0000a20008000100 */
[----:B------:R0:W3:Y:S01]  /*0250*/  SYNCS.EXCH.64 URZ, [UR8+0x8], UR4 ;  /* 0x00000804083f75b2 */ /* 0x0000e20008000100 */
[----:B------:R0:W4:Y:S01]  /*0260*/  SYNCS.EXCH.64 URZ, [UR8+0x40], UR6 ;  /* 0x00004006083f75b2 */ /* 0x0001220008000100 */
[----:B------:R0:W0:Y:S01]  /*0270*/  SYNCS.EXCH.64 URZ, [UR8+0x10], UR4 ;  /* 0x00001004083f75b2 */ /* 0x0000220008000100 */
        /* <DEDUP_REMOVED lines=9> */
[----:B------:R-:W-:Y:S01]  /*0310*/  NOP ;  /* 0x0000000000007918 */ /* 0x000fe20000000000 */
.L_x_2:
[----:B------:R-:W5:Y:S01]  /*0320*/  SHFL.IDX PT, R2, R2, RZ, 0x1f ;  /* 0x00001fff02027589 */ /* 0x000f6200000e0000 */
[----:B------:R-:W1:Y:S01]  /*0330*/  LDC R3, c[0x0][0x65c] ;  /* 0x00019700ff037b82 */ /* 0x000e620000000800 */
[----:B------:R-:W-:Y:S02]  /*0340*/  ELECT P0, URZ, PT ;  /* 0x00000000003f782f */ /* 0x000fe40003800000 */
[----:B------:R-:W-:Y:S01]  /*0350*/  SHF.R.S32.HI R4, RZ, 0x1f, R5 ;  /* 0x0000001fff047819 */ /* 0x000fe20000011405 */
[----:B------:R-:W2:Y:S01]  /*0360*/  S2R R10, SR_CTAID.Y ;  /* 0x00000000000a7919 */ /* 0x000ea20000002600 */
[----:B0-----:R-:W-:Y:S01]  /*0370*/  UMOV UR4, 0x20 ;  /* 0x0000002000047882 */ /* 0x001fe20000000000 */
[C---:B------:R-:W-:Y:S01]  /*0380*/  ISETP.NE.AND P2, PT, R6.reuse, RZ, PT ;  /* 0x000000ff0600720c */ /* 0x040fe20003f45270 */
[----:B------:R-:W-:Y:S01]  /*0390*/  VIADD R11, R6, 0xffffffff ;  /* 0xffffffff060b7836 */ /* 0x000fe20000000000 */
[----:B------:R-:W0:Y:S01]  /*03a0*/  S2R R8, SR_CTAID.X ;  /* 0x0000000000087919 */ /* 0x000e220000002500 */
[----:B------:R-:W-:Y:S01]  /*03b0*/  LEA.HI R4, R4, R5, RZ, 0x2 ;  /* 0x0000000504047211 */ /* 0x000fe200078f10ff */
[----:B------:R-:W-:Y:S01]  /*03c0*/  NOP ;  /* 0x0000000000007918 */ /* 0x000fe20000000000 */
[----:B------:R-:W-:Y:S01]  /*03d0*/  NOP ;  /* 0x0000000000007918 */ /* 0x000fe20000000000 */
[----:B------:R-:W-:-:S02]  /*03e0*/  ISETP.GE.U32.AND P1, PT, R11, 0x2, PT ;  /* 0x000000020b00780c */ /* 0x000fc40003f26070 */
[----:B------:R-:W-:-:S05]  /*03f0*/  LOP3.LUT R4, R4, 0xfffffffc, RZ, 0xc0, !PT ;  /* 0xfffffffc04047812 */ /* 0x000fca00078ec0ff */
[----:B------:R-:W-:Y:S01]  /*0400*/  IMAD.IADD R5, R5, 0x1, -R4 ;  /* 0x0000000105057824 */ /* 0x000fe200078e0a04 */
[----:B-----5:R-:W-:Y:S02]  /*0410*/  ISETP.NE.OR P0, PT, R2, RZ, !P0 ;  /* 0x000000ff0200720c */ /* 0x020fe40004705670 */
[----:B-1----:R-:W-:-:S11]  /*0420*/  ISETP.NE.AND P3, PT, R3, 0x1, PT ;  /* 0x000000010300780c */ /* 0x002fd60003f65270 */
[----:B------:R-:W-:Y:S01]  /*0430*/  VOTEU.ALL UP0, P0 ;  /* 0x00000000003f7886 */ /* 0x000fe20000000000 */
[----:B------:R-:W-:Y:S01]  /*0440*/  VOTEU.ALL UP1, P0 ;  /* 0x00000000003f7886 */ /* 0x000fe20000020000 */
[----:B------:R-:W0:Y:S01]  /*0450*/  @P3 LDC R9, c[0x0][0x10] ;  /* 0x00000400ff093b82 */ /* 0x000e220000000800 */
[----:B--2---:R-:W-:Y:S02]  /*0460*/  @P3 IMAD.MOV.U32 R2, RZ, RZ, R10 ;  /* 0x000000ffff023224 */ /* 0x004fe400078e000a */
[----:B------:R-:W-:Y:S01]  /*0470*/  @!UP0 UMOV UR6, 0x400 ;  /* 0x0000040000068882 */ /* 0x000fe20000000000 */
[----:B------:R-:W-:-:S04]  /*0480*/  @!UP0 UIADD3 UR4, -UR4, 0x100000, URZ ;  /* 0x0010000004048890 */ /* 0x000fc8000fffe13f */
[----:B------:R-:W-:Y:S02]  /*0490*/  @!UP0 USHF.L.U32 UR5, UR4, 0xb, URZ ;  /* 0x0000000b04058899 */ /* 0x000fe4000800063f */
[----:B------:R-:W-:Y:S01]  /*04a0*/  @!UP0 USHF.L.U32 UR4, UR4, 0x1, URZ ;  /* 0x0000000104048899 */ /* 0x000fe2000800063f */
[----:B------:R-:W-:Y:S02]  /*04b0*/  @P3 IMAD.MOV.U32 R3, RZ, RZ, RZ ;  /* 0x000000ffff033224 */ /* 0x000fe400078e00ff */
[----:B------:R-:W-:Y:S01]  /*04c0*/  @P3 IMAD.MOV.U32 R13, RZ, RZ, RZ ;  /* 0x000000ffff0d3224 */ /* 0x000fe200078e00ff */
[----:B------:R-:W1:Y:S08]  /*04d0*/  @!UP0 S2UR UR7, SR_CgaCtaId ;  /* 0x00000000000789c3 */ /* 0x000e700000008800 */
[----:B------:R-:W2:Y:S01]  /*04e0*/  @!P3 LDC R7, c[0x0][0xc] ;  /* 0x00000300ff07bb82 */ /* 0x000ea20000000800 */
[----:B0-----:R-:W-:-:S04]  /*04f0*/  @P3 IMAD.WIDE.U32 R2, R8, R9, R2 ;  /* 0x0000000908023225 */ /* 0x001fc800078e0002 */
[----:B------:R-:W-:Y:S02]  /*0500*/  IMAD.MOV.U32 R9, RZ, RZ, RZ ;  /* 0x000000ffff097224 */ /* 0x000fe400078e00ff */
[----:B------:R-:W-:Y:S01]  /*0510*/  @P3 IMAD.IADD R3, R3, 0x1, R13 ;  /* 0x0000000103033824 */ /* 0x000fe200078e020d */
[----:B-1----:R-:W-:Y:S01]  /*0520*/  @!UP0 ULEA UR6, UR7, UR6, 0x18 ;  /* 0x0000000607068291 */ /* 0x002fe2000f8ec03f */
[----:B------:R-:W-:Y:S01]  /*0530*/  VOTEU.ALL UP0, P0 ;  /* 0x00000000003f7886 */ /* 0x000fe20000000000 */
[----:B------:R-:W-:-:S04]  /*0540*/  ISETP.NE.AND P0, PT, R5, 0x3, PT ;  /* 0x000000030500780c */ /* 0x000fc80003f05270 */
[----:B------:R-:W-:-:S04]  /*0550*/  ISETP.EQ.OR P0, PT, R5, RZ, !P0 ;  /* 0x000000ff0500720c */ /* 0x000fc80004702670 */
[----:B------:R-:W-:Y:S01]  /*0560*/  ISETP.EQ.AND P0, PT, R6, RZ, P0 ;  /* 0x000000ff0600720c */ /* 0x000fe20000702270 */
[----:B------:R-:W0:Y:S02]  /*0570*/  FENCE.VIEW.ASYNC.S ;  /* 0x00000000000073c6 */ /* 0x000e240000000000 */
[----:B0-----:R0:W3:Y:S01]  /*0580*/  @!UP0 SYNCS.EXCH.64 URZ, [UR6+0x80], UR4 ;  /* 0x00008004063f85b2 */ /* 0x0010e20008000100 */
[----:B--2---:R-:W-:Y:S01]  /*0590*/  @!P3 IMAD.WIDE.U32 R6, R7, R10, R8 ;  /* 0x0000000a0706b225 */ /* 0x004fe200078e0008 */
[----:B------:R-:W-:-:S03]  /*05a0*/  SEL R4, RZ, 0x1, !P0 ;  /* 0x00000001ff047807 */ /* 0x000fc60004000000 */
[----:B------:R-:W-:Y:S02]  /*05b0*/  @!P3 IMAD.MOV.U32 R2, RZ, RZ, R6 ;  /* 0x000000ffff02b224 */ /* 0x000fe400078e0006 */
[----:B------:R-:W-:Y:S01]  /*05c0*/  @!P3 IMAD.MOV.U32 R3, RZ, RZ, R7 ;  /* 0x000000ffff03b224 */ /* 0x000fe200078e0007 */
[----:B------:R-:W-:Y:S01]  /*05d0*/  SEL R4, R4, 0x2, P1 ;  /* 0x0000000204047807 */ /* 0x000fe20000800000 */
[----:B------:R0:W3:Y:S01]  /*05e0*/  @!UP1 SYNCS.EXCH.64 URZ, [UR6+0x88], UR4 ;  /* 0x00008804063f95b2 */ /* 0x0000e20008000100 */
[----:B------:R-:W-:Y:S01]  /*05f0*/  NOP ;  /* 0x0000000000007918 */ /* 0x000fe20000000000 */
[----:B---34-:R-:W-:Y:S06]  /*0600*/  BAR.SYNC.DEFER_BLOCKING 0x0 ;  /* 0x0000000000007b1d */ /* 0x018fec0000010000 */
[----:B------:R-:W-:Y:S05]  /*0610*/  @!P2 BRA `(.L_x_3) ;  /* 0x0000007800b0a947 */ /* 0x000fea0003800000 */
[----:B------:R-:W-:-:S13]  /*0620*/  ISETP.GT.U32.AND P0, PT, R11, 0x1, PT ;  /* 0x000000010b00780c */ /* 0x000fda0003f04070 */
[----:B0-----:R-:W-:Y:S05]  /*0630*/  @P0 EXIT ;  /* 0x000000000000094d */ /* 0x001fea0003800000 */
[----:B------:R-:W-:Y:S01]  /*0640*/  ULDC.64 UR4, c[0x0][0x650] ;  /* 0x0001940000047ab9 */ /* 0x000fe20000000a00 */
[----:B------:R-:W-:Y:S01]  /*0650*/  PRMT R12, RZ, 0x7610, R12 ;  /* 0x00007610ff0c7816 */ /* 0x000fe2000000000c */
[----:B------:R-:W-:Y:S01]  /*0660*/  IMAD.MOV.U32 R6, RZ, RZ, -0x1 ;  /* 0xffffffffff067424 */ /* 0x000fe200078e00ff */
[----:B------:R-:W-:Y:S01]  /*0670*/  ISETP.GE.U32.AND P0, PT, R2, UR4, PT ;  /* 0x0000000402007c0c */ /* 0x000fe2000bf06070 */
[----:B------:R-:W-:Y:S02]  /*0680*/  IMAD.MOV.U32 R7, RZ, RZ, -0x1 ;  /* 0xffffffffff077424 */ /* 0x000fe400078e00ff */
[----:B------:R-:W-:Y:S01]  /*0690*/  IMAD.MOV.U32 R5, RZ, RZ, -0x1 ;  /* 0xffffffffff057424 */ /* 0x000fe200078e00ff */
[----:B------:R-:W-:-:S13]  /*06a0*/  ISETP.GE.U32.AND.EX P0, PT, R3, UR5, PT, P0 ;  /* 0x0000000503007c0c */ /* 0x000fda000bf06100 */
[----:B------:R-:W-:Y:S05]  /*06b0*/  @P0 BRA `(.L_x_4) ;  /* 0x00000004005c0947 */ /* 0x000fea0003800000 */
[----:B------:R-:W0:Y:S01]  /*06c0*/  LDC.64 R16, c[0x0][0x628] ;  /* 0x00018a00ff107b82 */ /* 0x000e220000000a00 */
[----:B------:R-:W-:Y:S02]  /*06d0*/  IMAD.MOV.U32 R6, RZ, RZ, R2 ;  /* 0x000000ffff067224 */ /* 0x000fe400078e0002 */
[----:B------:R-:W-:-:S05]  /*06e0*/  IMAD.MOV.U32 R7, RZ, RZ, R3 ;  /* 0x000000ffff077224 */ /* 0x000fca00078e0003 */
[----:B------:R-:W1:Y:S08]  /*06f0*/  LDC R18, c[0x0][0x630] ;  /* 0x00018c00ff127b82 */ /* 0x000e700000000800 */
[----:B------:R-:W2:Y:S01]  /*0700*/  LDC.64 R20, c[0x0][0x620] ;  /* 0x00018800ff147b82 */ /* 0x000ea20000000a00 */
[----:B0-----:R-:W-:-:S04]  /*0710*/  ISETP.NE.U32.AND P0, PT, R16, RZ, PT ;  /* 0x000000ff1000720c */ /* 0x001fc80003f05070 */
[----:B------:R-:W-:-:S13]  /*0720*/  ISETP.NE.AND.EX P0, PT, R17, RZ, PT, P0 ;  /* 0x000000ff1100720c */ /* 0x000fda0003f05300 */
[----:B-12---:R-:W-:Y:S05]  /*0730*/  @!P0 BRA `(.L_x_5) ;  /* 0x0000000000288947 */ /* 0x006fea0003800000 */
[----:B------:R-:W0:Y:S02]  /*0740*/  LDC R5, c[0x0][0x634] ;  /* 0x00018d00ff057b82 */ /* 0x000e240000000800 */
[----:B0-----:R-:W-:-:S05]  /*0750*/  IADD3 R5, P0, R2, R5, RZ ;  /* 0x0000000502057210 */ /* 0x001fca0007f1e0ff */
[----:B------:R-:W-:-:S04]  /*0760*/  IMAD.X R11, RZ, RZ, R3, P0 ;  /* 0x000000ffff0b7224 */ /* 0x000fc800000e0603 */
[----:B------:R-:W-:-:S04]  /*0770*/  IMAD.WIDE.U32 R6, R11, R16, RZ ;  /* 0x000000100b067225 */ /* 0x000fc800078e00ff */
[----:B------:R-:W-:-:S04]  /*0780*/  IMAD.WIDE.U32 R12, P0, R5, R17, R6 ;  /* 0x00000011050c7225 */ /* 0x000fc80007800006 */
[----:B------:R-:W-:-:S04]  /*0790*/  IMAD.WIDE.U32 R6, R5, R16, RZ ;  /* 0x0000001005067225 */ /* 0x000fc800078e00ff */
[----:B------:R-:W-:Y:S01]  /*07a0*/  IMAD.X R15, RZ, RZ, RZ, P0 ;  /* 0x000000ffff0f7224 */ /* 0x000fe200000e06ff */
[----:B------:R-:W-:Y:S01]  /*07b0*/  IADD3 RZ, P0, R7, R12, RZ ;  /* 0x0000000c07ff7210 */ /* 0x000fe20007f1e0ff */
[----:B------:R-:W-:-:S04]  /*07c0*/  IMAD.MOV.U32 R14, RZ, RZ, R13 ;  /* 0x000000ffff0e7224 */ /* 0x000fc800078e000d */
[----:B------:R-:W-:-:S08]  /*07d0*/  IMAD.WIDE.U32.X R6, R11, R17, R14, P0 ;  /* 0x000000110b067225 */ /* 0x000fd000000e040e */
.L_x_5:
[--C-:B------:R-:W-:Y:S01]  /*07e0*/  SHF.R.U64 R26, R6, R18, R7.reuse ;  /* 0x00000012061a7219 */ /* 0x100fe20000001207 */
[----:B------:R-:W0:Y:S01]  /*07f0*/  LDC.64 R22, c[0x0][0x640] ;  /* 0x00019000ff167b82 */ /* 0x000e220000000a00 */
[----:B------:R-:W-:Y:S01]  /*0800*/  I2FP.F32.U32 R5, R8 ;  /* 0x0000000800057245 */ /* 0x000fe20000201000 */
[----:B------:R-:W-:Y:S01]  /*0810*/  ULDC UR4, c[0x0][0x150] ;  /* 0x0000540000047ab9 */ /* 0x000fe20000000800 */
[----:B------:R-:W-:Y:S02]  /*0820*/  SHF.R.U32.HI R6, RZ, R18, R7 ;  /* 0x00000012ff067219 */ /* 0x000fe40000011607 */
[----:B------:R-:W-:Y:S01]  /*0830*/  IADD3 R11, P0, RZ, -R26, RZ ;  /* 0x8000001aff0b7210 */ /* 0x000fe20007f1e0ff */
[----:B------:R-:W-:Y:S01]  /*0840*/  FMUL R5, R5, UR4 ;  /* 0x0000000405057c20 */ /* 0x000fe20008400000 */
[----:B------:R-:W-:Y:S01]  /*0850*/  ULDC UR4, c[0x0][0x154] ;  /* 0x0000550000047ab9 */ /* 0x000fe20000000800 */
[----:B------:R-:W1:Y:S02]  /*0860*/  LDC R14, c[0x0][0x618] ;  /* 0x00018600ff0e7b82 */ /* 0x000e640000000800 */
[----:B------:R-:W-:-:S02]  /*0870*/  IMAD.X R13, RZ, RZ, ~R6, P0 ;  /* 0x000000ffff0d7224 */ /* 0x000fc400000e0e06 */
[----:B------:R-:W2:Y:S01]  /*0880*/  F2I.U32.TRUNC.NTZ R5, R5 ;  /* 0x0000000500057305 */ /* 0x000ea2000020f000 */
[----:B------:R-:W-:-:S03]  /*0890*/  IMAD.WIDE.U32 R6, R11, R20, R2 ;  /* 0x000000140b067225 */ /* 0x000fc600078e0002 */
[----:B------:R-:W3:Y:S01]  /*08a0*/  LDC R9, c[0x0][0x144] ;  /* 0x00005100ff097b82 */ /* 0x000ee20000000800 */
[----:B------:R-:W-:-:S04]  /*08b0*/  IMAD R12, R13, R20, RZ ;  /* 0x000000140d0c7224 */ /* 0x000fc800078e02ff */
[----:B------:R-:W-:Y:S02]  /*08c0*/  IMAD R11, R11, R21, R12 ;  /* 0x000000150b0b7224 */ /* 0x000fe400078e020c */
[----:B------:R-:W-:Y:S01]  /*08d0*/  IMAD.MOV.U32 R12, RZ, RZ, 0x1 ;  /* 0x00000001ff0c7424 */ /* 0x000fe200078e00ff */
[----:B------:R-:W4:Y:S01]  /*08e0*/  LDC R18, c[0x0][0x608] ;  /* 0x00018200ff127b82 */ /* 0x000f220000000800 */
[----:B------:R-:W-:Y:S01]  /*08f0*/  IMAD.IADD R11, R7, 0x1, R11 ;  /* 0x00000001070b7824 */ /* 0x000fe200078e020b */
[----:B0-----:R-:W-:Y:S01]  /*0900*/  ISETP.NE.U32.AND P0, PT, R22, RZ, PT ;  /* 0x000000ff1600720c */ /* 0x001fe20003f05070 */
[----:B--2---:R-:W-:-:S03]  /*0910*/  IMAD.MOV R7, RZ, RZ, -R5 ;  /* 0x000000ffff077224 */ /* 0x004fc600078e0a05 */
[----:B------:R-:W-:Y:S02]  /*0920*/  ISETP.NE.AND.EX P0, PT, R23, RZ, PT, P0 ;  /* 0x000000ff1700720c */ /* 0x000fe40003f05300 */
[----:B------:R-:W0:Y:S01]  /*0930*/  LDC R13, c[0x0][0x658] ;  /* 0x00019600ff0d7b82 */ /* 0x000e220000000800 */
[--C-:B-1----:R-:W-:Y:S02]  /*0940*/  SHF.R.U64 R16, R6, R14, R11.reuse ;  /* 0x0000000e06107219 */ /* 0x102fe4000000120b */
[----:B------:R-:W-:Y:S02]  /*0950*/  I2FP.F32.U32 R6, R10 ;  /* 0x0000000a00067245 */ /* 0x000fe40000201000 */
[----:B------:R-:W-:-:S03]  /*0960*/  SHF.R.U32.HI R11, RZ, R14, R11 ;  /* 0x0000000eff0b7219 */ /* 0x000fc6000001160b */
[----:B------:R-:W1:Y:S01]  /*0970*/  LDC R17, c[0x0][0x148] ;  /* 0x00005200ff117b82 */ /* 0x000e620000000800 */
[----:B---3--:R-:W-:Y:S02]  /*0980*/  IMAD R5, R9, R7, R8 ;  /* 0x0000000709057224 */ /* 0x008fe400078e0208 */
[----:B------:R-:W-:Y:S01]  /*0990*/  FMUL R7, R6, UR4 ;  /* 0x0000000406077c20 */ /* 0x000fe20008400000 */
[----:B------:R-:W-:-:S03]  /*09a0*/  IMAD.MOV.U32 R6, RZ, RZ, -0x1 ;  /* 0xffffffffff067424 */ /* 0x000fc600078e00ff */
[----:B------:R2:W3:Y:S01]  /*09b0*/  F2I.U32.TRUNC.NTZ R15, R7 ;  /* 0x00000007000f7305 */ /* 0x0004e2000020f000 */
[----:B------:R-:W1:Y:S01]  /*09c0*/  LDC R21, c[0x0][0x600] ;  /* 0x00018000ff157b82 */ /* 0x000e620000000800 */
[-CC-:B----4-:R-:W-:Y:S02]  /*09d0*/  SHF.R.U64 R27, R16, R18.reuse, R11.reuse ;  /* 0x00000012101b7219 */ /* 0x190fe4000000120b */
[----:B------:R-:W-:-:S05]  /*09e0*/  SHF.R.U32.HI R8, RZ, R18, R11 ;  /* 0x00000012ff087219 */ /* 0x000fca000001160b */
[----:B------:R-:W4:Y:S01]  /*09f0*/  LDC R20, c[0x0][0x648] ;  /* 0x00019200ff147b82 */ /* 0x000f220000000800 */
[-CC-:B0-----:R-:W-:Y:S02]  /*0a00*/  SHF.R.U64 R18, R27, R13.reuse, R8.reuse ;  /* 0x0000000d1b127219 */ /* 0x181fe40000001208 */
[-C--:B------:R-:W-:Y:S02]  /*0a10*/  SHF.L.U32 R6, R6, R13.reuse, RZ ;  /* 0x0000000d06067219 */ /* 0x080fe400000006ff */
[-C--:B------:R-:W-:Y:S02]  /*0a20*/  SHF.R.U32.HI R8, RZ, R13.reuse, R8 ;  /* 0x0000000dff087219 */ /* 0x080fe40000011608 */
[----:B------:R-:W-:Y:S01]  /*0a30*/  LOP3.LUT R14, RZ, R6, RZ, 0x33, !PT ;  /* 0x00000006ff0e7212 */ /* 0x000fe200078e33ff */
[----:B------:R-:W0:Y:S01]  /*0a40*/  LDC R25, c[0x0][0x638] ;  /* 0x00018e00ff197b82 */ /* 0x000e220000000800 */
[----:B------:R-:W-:Y:S01]  /*0a50*/  SHF.L.U32 R11, R12, R13, RZ ;  /* 0x0000000d0c0b7219 */ /* 0x000fe200000006ff */
[----:B------:R-:W-:-:S02]  /*0a60*/  IMAD.MOV.U32 R6, RZ, RZ, R18 ;  /* 0x000000ffff067224 */ /* 0x000fc400078e0012 */
[----:B--2---:R-:W-:-:S04]  /*0a70*/  IMAD.MOV.U32 R7, RZ, RZ, R8 ;  /* 0x000000ffff077224 */ /* 0x004fc800078e0008 */
[----:B------:R-:W2:Y:S01]  /*0a80*/  LDC R24, c[0x0][0x610] ;  /* 0x00018400ff187b82 */ /* 0x000ea20000000800 */
[----:B---3--:R-:W-:Y:S05]  /*0a90*/  @!P0 BRA `(.L_x_6) ;  /* 0x0000000000288947 */ /* 0x008fea0003800000 */
[----:B------:R-:W3:Y:S02]  /*0aa0*/  LDC R13, c[0x0][0x64c] ;  /* 0x00019300ff0d7b82 */ /* 0x000ee40000000800 */
[----:B---3--:R-:W-:-:S05]  /*0ab0*/  IADD3 R13, P0, R18, R13, RZ ;  /* 0x0000000d120d7210 */ /* 0x008fca0007f1e0ff */
        /* <DEDUP_REMOVED lines=8> */
.L_x_6:
[----:B----4-:R-:W-:Y:S01]  /*0b40*/  SHF.R.U64 R6, R6, R20, R7 ;  /* 0x0000001406067219 */ /* 0x010fe20000001207 */
[----:B-1----:R-:W-:Y:S01]  /*0b50*/  VIADD R7, R21, 0xffffffff ;  /* 0xffffffff15077836 */ /* 0x002fe20000000000 */
[----:B------:R-:W-:Y:S01]  /*0b60*/  LOP3.LUT R14, R27, R14, RZ, 0xc0, !PT ;  /* 0x0000000e1b0e7212 */ /* 0x000fe200078ec0ff */
[----:B------:R-:W-:Y:S02]  /*0b70*/  IMAD.MOV R15, RZ, RZ, -R15 ;  /* 0x000000ffff0f7224 */ /* 0x000fe400078e0a0f */
[----:B------:R-:W-:Y:S01]  /*0b80*/  IMAD.MOV R8, RZ, RZ, -R6 ;  /* 0x000000ffff087224 */ /* 0x000fe200078e0a06 */
[----:B------:R-:W-:Y:S01]  /*0b90*/  LOP3.LUT R7, R16, R7, RZ, 0xc0, !PT ;  /* 0x0000000710077212 */ /* 0x000fe200078ec0ff */
[----:B------:R-:W-:Y:S02]  /*0ba0*/  IMAD R14, R11, R6, R14 ;  /* 0x000000060b0e7224 */ /* 0x000fe400078e020e */
[----:B------:R-:W-:Y:S02]  /*0bb0*/  @P3 IMAD R5, R17, R15, R10 ;  /* 0x0000000f11053224 */ /* 0x000fe400078e020a */
[----:B0-----:R-:W-:-:S02]  /*0bc0*/  IMAD R6, R8, R25, R18 ;  /* 0x0000001908067224 */ /* 0x001fc400078e0212 */
[----:B--2---:R-:W-:Y:S02]  /*0bd0*/  IMAD R5, R14, R24, R5 ;  /* 0x000000180e057224 */ /* 0x004fe400078e0205 */
[----:B------:R-:W-:Y:S02]  /*0be0*/  IMAD R6, R6, R21, R7 ;  /* 0x0000001506067224 */ /* 0x000fe400078e0207 */
[----:B------:R-:W-:-:S03]  /*0bf0*/  IMAD.MOV.U32 R12, RZ, RZ, 0x1 ;  /* 0x00000001ff0c7424 */ /* 0x000fc600078e00ff */
[----:B------:R-:W-:Y:S02]  /*0c00*/  SEL R7, R6, R5, !P3 ;  /* 0x0000000506077207 */ /* 0x000fe40005800000 */
[----:B------:R-:W-:Y:S01]  /*0c10*/  SEL R6, R5, R6, !P3 ;  /* 0x0000000605067207 */ /* 0x000fe20005800000 */
[----:B------:R-:W-:-:S07]  /*0c20*/  IMAD.MOV.U32 R5, RZ, RZ, R26 ;  /* 0x000000ffff057224 */ /* 0x000fce00078e001a */
.L_x_4:
[----:B------:R-:W-:-:S08]  /*0c30*/  NOP ;  /* 0x0000000000007918 */ /* 0x000fd00000000000 */
[----:B------:R-:W0:Y:S02]  /*0c40*/  USETMAXREG.TRY_ALLOC.CTAPOOL UP0, 0xe8 ;  /* 0x000000e8000079c8 */ /* 0x000e240008000600 */
[----:B0-----:R-:W-:-:S13]  /*0c50*/  PLOP3.LUT P0, PT, PT, PT, UP0, 0x80, 0x0 ;  /* 0x000000000000781c */ /* 0x001fda0003f0f008 */
[----:B------:R-:W-:Y:S05]  /*0c60*/  @!P0 BRA `(.L_x_4) ;  /* 0xfffffffc00f08947 */ /* 0x000fea000383ffff */
[----:B------:R-:W-:Y:S01]  /*0c70*/  ULDC.64 UR4, c[0x0][0x598] ;  /* 0x0001660000047ab9 */ /* 0x000fe20000000a00 */
[----:B------:R-:W-:Y:S01]  /*0c80*/  ULDC.64 UR20, c[0x0][0x208] ;  /* 0x0000820000147ab9 */ /* 0x000fe20000000a00 */
[----:B------:R-:W-:-:S04]  /*0c90*/  ISETP.NE.U32.AND P0, PT, RZ, UR4, PT ;  /* 0x00000004ff007c0c */ /* 0x000fc8000bf05070 */
[----:B------:R-:W-:-:S13]  /*0ca0*/  ISETP.NE.AND.EX P0, PT, RZ, UR5, PT, P0 ;  /* 0x00000005ff007c0c */ /* 0x000fda000bf05300 */
[----:B------:R-:W-:Y:S05]  /*0cb0*/  @!P0 BRA `(.L_x_7) ;  /* 0x00000000001c8947 */ /* 0x000fea0003800000 */
[----:B------:R-:W0:Y:S02]  /*0cc0*/  LDC.64 R8, c[0x0][0x598] ;  /* 0x00016600ff087b82 */ /* 0x000e240000000a00 */
[----:B0-----:R-:W2:Y:S02]  /*0cd0*/  LDG.E.64 R8, desc[UR20][R8.64] ;  /* 0x0000001408087981 */ /* 0x001ea4000c1e1b00 */
[----:B--2---:R-:W-:-:S04]  /*0ce0*/  ISETP.NE.U32.AND P0, PT, R8, RZ, PT ;  /* 0x000000ff0800720c */ /* 0x004fc80003f05070 */
[----:B------:R-:W-:-:S13]  /*0cf0*/  ISETP.NE.AND.EX P0, PT, R9, RZ, PT, P0 ;  /* 0x000000ff0900720c */ /* 0x000fda0003f05300 */
[----:B------:R-:W-:Y:S05]  /*0d00*/  @!P0 BRA `(.L_x_7) ;  /* 0x0000000000088947 */ /* 0x000fea0003800000 */
[----:B------:R0:W5:Y:S01]  /*0d10*/  LD.E R8, desc[UR20][R8.64] ;  /* 0x0000001408087980 */ /* 0x000162000c101900 */
[----:B------:R-:W-:Y:S05]  /*0d20*/  BRA `(.L_x_8) ;  /* 0x0000000000207947 */ /* 0x000fea0003800000 */
.L_x_7:
[----:B------:R-:W-:Y:S02]  /*0d30*/  ULDC.64 UR4, c[0x0][0x588] ;  /* 0x0001620000047ab9 */ /* 0x000fe40000000a00 */
[----:B------:R-:W-:-:S04]  /*0d40*/  ISETP.NE.U32.AND P0, PT, RZ, UR4, PT ;  /* 0x00000004ff007c0c */ /* 0x000fc8000bf05070 */
[----:B------:R-:W-:-:S13]  /*0d50*/  ISETP.NE.AND.EX P0, PT, RZ, UR5, PT, P0 ;  /* 0x00000005ff007c0c */ /* 0x000fda000bf05300 */
[----:B------:R-:W-:Y:S05]  /*0d60*/  @!P0 BRA `(.L_x_9) ;  /* 0x00000000000c8947 */ /* 0x000fea0003800000 */
[----:B------:R-:W0:Y:S02]  /*0d70*/  LDC.64 R8, c[0x0][0x588] ;  /* 0x00016200ff087b82 */ /* 0x000e240000000a00 */
[----:B0-----:R1:W5:Y:S01]  /*0d80*/  LDG.E R8, desc[UR20][R8.64] ;  /* 0x0000001408087981 */ /* 0x001362000c1e1900 */
[----:B------:R-:W-:Y:S05]  /*0d90*/  BRA `(.L_x_8) ;  /* 0x0000000000047947 */ /* 0x000fea0003800000 */
.L_x_9:
[----:B------:R-:W2:Y:S02]  /*0da0*/  LDC R8, c[0x0][0x580] ;  /* 0x00016000ff087b82 */ /* 0x000ea40000000800 */
.L_x_8:
[----:B------:R-:W-:Y:S02]  /*0db0*/  ULDC.64 UR4, c[0x0][0x5a0] ;  /* 0x0001680000047ab9 */ /* 0x000fe40000000a00 */
[----:B------:R-:W-:-:S04]  /*0dc0*/  ISETP.NE.U32.AND P0, PT, RZ, UR4, PT ;  /* 0x00000004ff007c0c */ /* 0x000fc8000bf05070 */
[----:B------:R-:W-:-:S13]  /*0dd0*/  ISETP.NE.AND.EX P0, PT, RZ, UR5, PT, P0 ;  /* 0x00000005ff007c0c */ /* 0x000fda000bf05300 */
[----:B------:R-:W-:Y:S05]  /*0de0*/  @!P0 BRA `(.L_x_10) ;  /* 0x00000000001c8947 */ /* 0x000fea0003800000 */
[----:B------:R-:W3:Y:S02]  /*0df0*/  LDC.64 R10, c[0x0][0x5a0] ;  /* 0x00016800ff0a7b82 */ /* 0x000ee40000000a00 */
[----:B---3--:R-:W3:Y:S02]  /*0e00*/  LDG.E.64 R10, desc[UR20][R10.64] ;  /* 0x000000140a0a7981 */ /* 0x008ee4000c1e1b00 */
[----:B---3--:R-:W-:-:S04]  /*0e10*/  ISETP.NE.U32.AND P0, PT, R10, RZ, PT ;  /* 0x000000ff0a00720c */ /* 0x008fc80003f05070 */
[----:B------:R-:W-:-:S13]  /*0e20*/  ISETP.NE.AND.EX P0, PT, R11, RZ, PT, P0 ;  /* 0x000000ff0b00720c */ /* 0x000fda0003f05300 */
[----:B------:R-:W-:Y:S05]  /*0e30*/  @!P0 BRA `(.L_x_10) ;  /* 0x0000000000088947 */ /* 0x000fea0003800000 */
[----:B01----:R0:W5:Y:S01]  /*0e40*/  LD.E R9, desc[UR20][R10.64] ;  /* 0x000000140a097980 */ /* 0x003162000c101900 */
[----:B------:R-:W-:Y:S05]  /*0e50*/  BRA `(.L_x_11) ;  /* 0x0000000000207947 */ /* 0x000fea0003800000 */
.L_x_10:
[----:B------:R-:W-:Y:S02]  /*0e60*/  ULDC.64 UR4, c[0x0][0x590] ;  /* 0x0001640000047ab9 */ /* 0x000fe40000000a00 */
[----:B------:R-:W-:-:S04]  /*0e70*/  ISETP.NE.U32.AND P0, PT, RZ, UR4, PT ;  /* 0x00000004ff007c0c */ /* 0x000fc8000bf05070 */
[----:B------:R-:W-:-:S13]  /*0e80*/  ISETP.NE.AND.EX P0, PT, RZ, UR5, PT, P0 ;  /* 0x00000005ff007c0c */ /* 0x000fda000bf05300 */
[----:B------:R-:W-:Y:S05]  /*0e90*/  @!P0 BRA `(.L_x_12) ;  /* 0x00000000000c8947 */ /* 0x000fea0003800000 */
[----:B------:R-:W0:Y:S02]  /*0ea0*/  LDC.64 R10, c[0x0][0x590] ;  /* 0x00016400ff0a7b82 */ /* 0x000e240000000a00 */
[----:B01----:R1:W5:Y:S01]  /*0eb0*/  LDG.E R9, desc[UR20][R10.64] ;  /* 0x000000140a097981 */ /* 0x003362000c1e1900 */
[----:B------:R-:W-:Y:S05]  /*0ec0*/  BRA `(.L_x_11) ;  /* 0x0000000000047947 */ /* 0x000fea0003800000 */
.L_x_12:
[----:B01----:R-:W3:Y:S02]  /*0ed0*/  LDC R9, c[0x0][0x584] ;  /* 0x00016100ff097b82 */ /* 0x003ee40000000800 */
.L_x_11:
[----:B------:R-:W-:-:S13]  /*0ee0*/  LOP3.LUT P0, RZ, R12, 0xff, RZ, 0xc0, !PT ;  /* 0x000000ff0cff7812 */ /* 0x000fda000780c0ff */
[----:B------:R-:W-:Y:S05]  /*0ef0*/  @!P0 EXIT ;  /* 0x000000000000894d */ /* 0x000fea0003800000 */
[----:B------:R-:W-:Y:S01]  /*0f00*/  ULDC UR4, c[0x0][0x28c] ;  /* 0x0000a30000047ab9 */ /* 0x000fe20000000800 */
[----:B------:R-:W-:Y:S01]  /*0f10*/  LOP3.LUT R142, R4, 0x1, RZ, 0xfc, !PT ;  /* 0x00000001048e7812 */ /* 0x000fe200078efcff */
[----:B------:R-:W-:-:S04]  /*0f20*/  UIADD3 UR4, UR4, 0x7f, URZ ;  /* 0x0000007f04047890 */ /* 0x000fc8000fffe03f */
[----:B------:R-:W-:-:S04]  /*0f30*/  USHF.R.S32.HI UR5, URZ, 0x1f, UR4 ;  /* 0x0000001f3f057899 */ /* 0x000fc80008011404 */
[----:B------:R-:W-:-:S03]  /*0f40*/  ULEA.HI UR5, UR5, UR4, URZ, 0x7 ;  /* 0x0000000405057291 */ /* 0x000fc6000f8f383f */
[----:B------:R-:W-:Y:S01]  /*0f50*/  UMOV UR4, URZ ;  /* 0x0000003f00047c82 */ /* 0x000fe20008000000 */
[----:B------:R-:W-:-:S03]  /*0f60*/  USHF.R.S32.HI UR9, URZ, 0x7, UR5 ;  /* 0x000000073f097899 */ /* 0x000fc60008011405 */
[----:B------:R-:W-:-:S09]  /*0f70*/  UMOV UR5, URZ ;  /* 0x0000003f00057c82 */ /* 0x000fd20008000000 */
.L_x_165:
[----:B01----:R-:W-:Y:S01]  /*0f80*/  LOP3.LUT R10, R0, 0x80, RZ, 0xc0, !PT ;  /* 0x00000080000a7812 */ /* 0x003fe200078ec0ff */
[----:B------:R-:W0:Y:S01]  /*0f90*/  S2UR UR13, SR_CgaCtaId ;  /* 0x00000000000d79c3 */ /* 0x000e220000008800 */
[----:B------:R-:W-:Y:S01]  /*0fa0*/  UMOV UR12, 0x400 ;  /* 0x00000400000c7882 */ /* 0x000fe20000000000 */
[----:B------:R-:W-:Y:S01]  /*0fb0*/  UMOV UR6, URZ ;  /* 0x0000003f00067c82 */ /* 0x000fe20008000000 */
[----:B------:R-:W-:Y:S01]  /*0fc0*/  SHF.R.U32.HI R10, RZ, 0x7, R10 ;  /* 0x00000007ff0a7819 */ /* 0x000fe2000001160a */
[----:B------:R-:W-:Y:S01]  /*0fd0*/  UMOV UR7, URZ ;  /* 0x0000003f00077c82 */ /* 0x000fe20008000000 */
[----:B------:R-:W-:Y:S02]  /*0fe0*/  CS2R R18, SRZ ;  /* 0x0000000000127805 */ /* 0x000fe4000001ff00 */
[----:B------:R-:W-:Y:S02]  /*0ff0*/  CS2R R16, SRZ ;  /* 0x0000000000107805 */ /* 0x000fe4000001ff00 */
[----:B------:R-:W-:Y:S01]  /*1000*/  CS2R R20, SRZ ;  /* 0x0000000000147805 */ /* 0x000fe2000001ff00 */
[----:B------:R-:W1:Y:S01]  /*1010*/  LDC R11, c[0x0][0x28c] ;  /* 0x0000a300ff0b7b82 */ /* 0x000e620000000800 */
[----:B----4-:R-:W4:Y:S01]  /*1020*/  SHFL.IDX PT, R10, R10, RZ, 0x1f ;  /* 0x00001fff0a0a7589 */ /* 0x010f2200000e0000 */
[----:B------:R-:W-:-:S02]  /*1030*/  CS2R R22, SRZ ;  /* 0x0000000000167805 */ /* 0x000fc4000001ff00 */
[----:B------:R-:W-:Y:S02]  /*1040*/  CS2R R88, SRZ ;  /* 0x0000000000587805 */ /* 0x000fe4000001ff00 */
[----:B------:R-:W-:Y:S02]  /*1050*/  CS2R R90, SRZ ;  /* 0x00000000005a7805 */ /* 0x000fe4000001ff00 */
[----:B------:R-:W-:Y:S02]  /*1060*/  CS2R R92, SRZ ;  /* 0x00000000005c7805 */ /* 0x000fe4000001ff00 */
[----:B------:R-:W-:Y:S02]  /*1070*/  CS2R R96, SRZ ;  /* 0x0000000000607805 */ /* 0x000fe4000001ff00 */
[----:B------:R-:W-:Y:S02]  /*1080*/  CS2R R94, SRZ ;  /* 0x00000000005e7805 */ /* 0x000fe4000001ff00 */
        /* <DEDUP_REMOVED lines=16> */
[----:B-1----:R-:W-:Y:S02]  /*1190*/  ISETP.GE.AND P0, PT, R11, 0x1, PT ;  /* 0x000000010b00780c */ /* 0x002fe40003f06270 */
[----:B------:R-:W-:Y:S02]  /*11a0*/  CS2R R130, SRZ ;  /* 0x0000000000827805 */ /* 0x000fe4000001ff00 */
[----:B----4-:R-:W-:-:S02]  /*11b0*/  R2UR UR8, R10 ;  /* 0x000000000a0872ca */ /* 0x010fc400000e0000 */
[----:B------:R-:W-:Y:S02]  /*11c0*/  CS2R R132, SRZ ;  /* 0x0000000000847805 */ /* 0x000fe4000001ff00 */
[----:B------:R-:W-:Y:S02]  /*11d0*/  CS2R R134, SRZ ;  /* 0x0000000000867805 */ /* 0x000fe4000001ff00 */
[----:B------:R-:W-:Y:S02]  /*11e0*/  CS2R R136, SRZ ;  /* 0x0000000000887805 */ /* 0x000fe4000001ff00 */
[----:B------:R-:W-:Y:S02]  /*11f0*/  CS2R R138, SRZ ;  /* 0x00000000008a7805 */ /* 0x000fe4000001ff00 */
[----:B------:R-:W-:Y:S01]  /*1200*/  CS2R R140, SRZ ;  /* 0x00000000008c7805 */ /* 0x000fe2000001ff00 */
[----:B------:R-:W-:Y:S01]  /*1210*/  IMAD.MOV.U32 R143, RZ, RZ, RZ ;  /* 0x000000ffff8f7224 */ /* 0x000fe200078e00ff */
[----:B------:R-:W-:Y:S01]  /*1220*/  CS2R R56, SRZ ;  /* 0x0000000000387805 */ /* 0x000fe2000001ff00 */
[----:B------:R-:W-:Y:S01]  /*1230*/  IMAD.MOV.U32 R145, RZ, RZ, RZ ;  /* 0x000000ffff917224 */ /* 0x000fe200078e00ff */
[----:B------:R-:W-:Y:S01]  /*1240*/  CS2R R58, SRZ ;  /* 0x00000000003a7805 */ /* 0x000fe2000001ff00 */
[----:B--23--:R-:W-:Y:S01]  /*1250*/  IMAD.U32 R13, RZ, RZ, UR4 ;  /* 0x00000004ff0d7e24 */ /* 0x00cfe2000f8e00ff */
[----:B------:R-:W-:-:S02]  /*1260*/  CS2R R60, SRZ ;  /* 0x00000000003c7805 */ /* 0x000fc4000001ff00 */
[----:B------:R-:W-:Y:S01]  /*1270*/  CS2R R62, SRZ ;  /* 0x00000000003e7805 */ /* 0x000fe2000001ff00 */
[----:B------:R-:W-:Y:S01]  /*1280*/  ULEA.HI UR10, UR8, UR8, URZ, 0x1 ;  /* 0x00000008080a7291 */ /* 0x000fe2000f8f083f */
[----:B------:R-:W-:Y:S02]  /*1290*/  CS2R R64, SRZ ;  /* 0x0000000000407805 */ /* 0x000fe4000001ff00 */
[----:B------:R-:W-:Y:S02]  /*12a0*/  CS2R R66, SRZ ;  /* 0x0000000000427805 */ /* 0x000fe4000001ff00 */
[----:B------:R-:W-:Y:S01]  /*12b0*/  CS2R R68, SRZ ;  /* 0x0000000000447805 */ /* 0x000fe2000001ff00 */
[----:B------:R-:W-:Y:S01]  /*12c0*/  ULOP3.LUT UR11, UR10, 0x7fffe, URZ, 0xc0, !UPT ;  /* 0x0007fffe0a0b7892 */ /* 0x000fe2000f8ec03f */
[----:B------:R-:W-:Y:S01]  /*12d0*/  CS2R R70, SRZ ;  /* 0x0000000000467805 */ /* 0x000fe2000001ff00 */
[----:B0-----:R-:W-:Y:S01]  /*12e0*/  ULEA UR10, UR13, UR12, 0x18 ;  /* 0x0000000c0d0a7291 */ /* 0x001fe2000f8ec03f */
[----:B------:R-:W-:Y:S01]  /*12f0*/  CS2R R72, SRZ ;  /* 0x0000000000487805 */ /* 0x000fe2000001ff00 */
[----:B------:R-:W-:Y:S01]  /*1300*/  UIADD3 UR11, UR8, -UR11, URZ ;  /* 0x8000000b080b7290 */ /* 0x000fe2000fffe03f */
[----:B------:R-:W-:Y:S01]  /*1310*/  CS2R R74, SRZ ;  /* 0x00000000004a7805 */ /* 0x000fe2000001ff00 */
[----:B------:R-:W-:Y:S01]  /*1320*/  UMOV UR12, UR5 ;  /* 0x00000005000c7c82 */ /* 0x000fe20008000000 */
[----:B------:R-:W-:Y:S01]  /*1330*/  UMOV UR8, URZ ;  /* 0x0000003f00087c82 */ /* 0x000fe20008000000 */
[----:B------:R-:W-:Y:S01]  /*1340*/  ULEA UR11, UR11, UR10, 0xd ;  /* 0x0000000a0b0b7291 */ /* 0x000fe2000f8e683f */
[----:B------:R-:W-:-:S02]  /*1350*/  CS2R R76, SRZ ;  /* 0x00000000004c7805 */ /* 0x000fc4000001ff00 */
[----:B------:R-:W-:Y:S02]  /*1360*/  CS2R R78, SRZ ;  /* 0x00000000004e7805 */ /* 0x000fe4000001ff00 */
[----:B------:R-:W-:Y:S01]  /*1370*/  CS2R R80, SRZ ;  /* 0x0000000000507805 */ /* 0x000fe2000001ff00 */
[----:B------:R-:W-:Y:S01]  /*1380*/  UIADD3 UR11, UR11, 0x180, URZ ;  /* 0x000001800b0b7890 */ /* 0x000fe2000fffe03f */
[----:B------:R-:W-:Y:S02]  /*1390*/  CS2R R82, SRZ ;  /* 0x0000000000527805 */ /* 0x000fe4000001ff00 */
[----:B------:R-:W-:Y:S02]  /*13a0*/  CS2R R84, SRZ ;  /* 0x0000000000547805 */ /* 0x000fe4000001ff00 */
[----:B------:R-:W-:Y:S01]  /*13b0*/  CS2R R86, SRZ ;  /* 0x0000000000567805 */ /* 0x000fe2000001ff00 */
[----:B------:R-:W-:Y:S01]  /*13c0*/  USHF.R.U32.HI UR11, URZ, 0x4, UR11 ;  /* 0x000000043f0b7899 */ /* 0x000fe2000801160b */
[----:B------:R-:W-:-:S02]  /*13d0*/  CS2R R24, SRZ ;  /* 0x0000000000187805 */ /* 0x000fc4000001ff00 */
[----:B------:R-:W-:Y:S02]  /*13e0*/  CS2R R26, SRZ ;  /* 0x00000000001a7805 */ /* 0x000fe4000001ff00 */
[----:B------:R-:W-:Y:S01]  /*13f0*/  CS2R R28, SRZ ;  /* 0x00000000001c7805 */ /* 0x000fe2000001ff00 */
[----:B------:R-:W-:Y:S01]  /*1400*/  ULOP3.LUT UR11, UR11, 0x3fff, URZ, 0xc0, !UPT ;  /* 0x00003fff0b0b7892 */ /* 0x000fe2000f8ec03f */
        /* <DEDUP_REMOVED lines=12> */
[----:B------:R-:W-:Y:S01]  /*14d0*/  CS2R R54, SRZ ;  /* 0x0000000000367805 */ /* 0x000fe2000001ff00 */
[----:B------:R-:W-:Y:S06]  /*14e0*/  @!P0 BRA `(.L_x_13) ;  /* 0x0000000800a08947 */ /* 0x000fec0003800000 */
[----:B------:R-:W-:-:S13]  /*14f0*/  ISETP.NE.AND P1, PT, R142, 0x3, PT ;  /* 0x000000038e00780c */ /* 0x000fda0003f25270 */
[----:B------:R-:W-:Y:S05]  /*1500*/  @!P1 BRA `(.L_x_14) ;  /* 0x0000000000049947 */ /* 0x000fea0003800000 */
[----:B------:R-:W-:Y:S01]  /*1510*/  BPT.TRAP 0x1 ;  /* 0x000000040000795c */ /* 0x000fe20000300000 */
.L_x_14:
[----:B------:R-:W-:Y:S01]  /*1520*/  ULEA UR6, UR5, UR10, 0x3 ;  /* 0x0000000a05067291 */ /* 0x000fe2000f8e183f */
[----:B------:R-:W-:-:S05]  /*1530*/  IMAD.U32 R10, RZ, RZ, UR4 ;  /* 0x00000004ff0a7e24 */ /* 0x000fca000f8e00ff */
[----:B------:R-:W-:-:S04]  /*1540*/  SHF.L.U32 R10, R10, 0x1f, RZ ;  /* 0x0000001f0a0a7819 */ /* 0x000fc800000006ff */
[----:B------:R0:W1:Y:S01]  /*1550*/  SYNCS.PHASECHK.TRANS64.TRYWAIT P0, [UR6], R10 ;  /* 0x0000000aff0075a7 */ /* 0x0000620008000146 */
[----:B------:R-:W-:Y:S05]  /*1560*/  @!P1 BRA `(.L_x_15) ;  /* 0x0000000000049947 */ /* 0x000fea0003800000 */
[----:B------:R-:W-:Y:S01]  /*1570*/  BPT.TRAP 0x1 ;  /* 0x000000040000795c */ /* 0x000fe20000300000 */
.L_x_15:
[----:B-1----:R-:W-:Y:S05]  /*1580*/  @P0 BRA `(.L_x_16) ;  /* 0x0000000000080947 */ /* 0x002fea0003800000 */
[----:B------:R-:W1:Y:S02]  /*1590*/  SYNCS.PHASECHK.TRANS64.TRYWAIT P0, [UR6], R10 ;  /* 0x0000000aff0075a7 */ /* 0x000e640008000146 */
[----:B-1----:R-:W-:Y:S05]  /*15a0*/  @!P0 BRA `(.L_x_17) ;  /* 0x0000008000cc8947 */ /* 0x002fea0003800000 */
.L_x_16:
[----:B------:R-:W-:Y:S01]  /*15b0*/  UIADD3 UR6, UR10, 0x2a180, URZ ;  /* 0x0002a1800a067890 */ /* 0x000fe2000fffe03f */
[----:B------:R-:W-:Y:S01]  /*15c0*/  WARPGROUP.ARRIVE ;  /* 0x00000000000079c5 */ /* 0x000fe20000000000 */
[----:B------:R-:W-:Y:S01]  /*15d0*/  ULOP3.LUT UR8, UR11, 0x10000, URZ, 0xfc, !UPT ;  /* 0x000100000b087892 */ /* 0x000fe2000f8efc3f */
[----:B------:R-:W-:Y:S01]  /*15e0*/  CS2R R18, SRZ ;  /* 0x0000000000127805 */ /* 0x000fe2000001ff00 */
[----:B------:R-:W-:Y:S01]  /*15f0*/  USHF.R.U32.HI UR6, URZ, 0x4, UR6 ;  /* 0x000000043f067899 */ /* 0x000fe20008011606 */
[----:B------:R-:W-:Y:S01]  /*1600*/  CS2R R16, SRZ ;  /* 0x0000000000107805 */ /* 0x000fe2000001ff00 */
[----:B------:R-:W-:Y:S01]  /*1610*/  UIMAD UR8, UR5, 0x600, UR8 ;  /* 0x00000600050878a4 */ /* 0x000fe2000f8e0208 */
[----:B------:R-:W-:Y:S01]  /*1620*/  CS2R R20, SRZ ;  /* 0x0000000000147805 */ /* 0x000fe2000001ff00 */
[----:B------:R-:W-:Y:S01]  /*1630*/  ULOP3.LUT UR6, UR6, 0x3fff, URZ, 0xc0, !UPT ;  /* 0x00003fff06067892 */ /* 0x000fe2000f8ec03f */
[----:B------:R-:W-:Y:S01]  /*1640*/  CS2R R22, SRZ ;  /* 0x0000000000167805 */ /* 0x000fe2000001ff00 */
[----:B------:R-:W-:Y:S01]  /*1650*/  UMOV UR13, 0x40000040 ;  /* 0x40000040000d7882 */ /* 0x000fe20000000000 */
[----:B------:R-:W-:Y:S01]  /*1660*/  UMOV UR15, 0x40000040 ;  /* 0x40000040000f7882 */ /* 0x000fe20000000000 */
[----:B------:R-:W-:Y:S01]  /*1670*/  ULOP3.LUT UR6, UR6, 0x10000, URZ, 0xfc, !UPT ;  /* 0x0001000006067892 */ /* 0x000fe2000f8efc3f */
[----:B------:R-:W-:Y:S01]  /*1680*/  CS2R R88, SRZ ;  /* 0x0000000000587805 */ /* 0x000fe2000001ff00 */
[----:B------:R-:W-:Y:S01]  /*1690*/  UMOV UR12, UR8 ;  /* 0x00000008000c7c82 */ /* 0x000fe20008000000 */
[----:B------:R-:W-:Y:S01]  /*16a0*/  CS2R R90, SRZ ;  /* 0x00000000005a7805 */ /* 0x000fe2000001ff00 */
[----:B------:R-:W-:Y:S01]  /*16b0*/  ULEA UR7, UR5, UR6, 0x9 ;  /* 0x0000000605077291 */ /* 0x000fe2000f8e483f */
[----:B------:R-:W-:Y:S01]  /*16c0*/  CS2R R92, SRZ ;  /* 0x00000000005c7805 */ /* 0x000fe2000001ff00 */
[----:B------:R-:W-:Y:S01]  /*16d0*/  UIADD3 UR6, UR8, 0x400, URZ ;  /* 0x0000040008067890 */ /* 0x000fe2000fffe03f */
[----:B------:R-:W-:-:S02]  /*16e0*/  CS2R R96, SRZ ;  /* 0x0000000000607805 */ /* 0x000fc4000001ff00 */
[----:B------:R-:W-:Y:S02]  /*16f0*/  CS2R R94, SRZ ;  /* 0x00000000005e7805 */ /* 0x000fe4000001ff00 */
[----:B------:R-:W-:Y:S02]  /*1700*/  CS2R R98, SRZ ;  /* 0x0000000000627805 */ /* 0x000fe4000001ff00 */
[----:B------:R-:W-:Y:S01]  /*1710*/  CS2R R100, SRZ ;  /* 0x0000000000647805 */ /* 0x000fe2000001ff00 */
[----:B------:R-:W-:Y:S01]  /*1720*/  UMOV UR14, UR7 ;  /* 0x00000007000e7c82 */ /* 0x000fe20008000000 */
[----:B------:R-:W-:Y:S01]  /*1730*/  CS2R R102, SRZ ;  /* 0x0000000000667805 */ /* 0x000fe2000001ff00 */
[----:B------:R-:W-:Y:S01]  /*1740*/  QGMMA.64x64x32.F32.E4M3.E4M3 R56, gdesc[UR12], RZ, !UPT ;  /* 0x00e000000c3879f3 */ /* 0x000fe2000c7008ff */
[----:B------:R-:W-:Y:S01]  /*1750*/  UMOV UR12, UR6 ;  /* 0x00000006000c7c82 */ /* 0x000fe20008000000 */
[----:B------:R-:W-:Y:S01]  /*1760*/  UMOV UR13, 0x40000040 ;  /* 0x40000040000d7882 */ /* 0x000fe20000000000 */
[----:B------:R-:W-:Y:S01]  /*1770*/  UIADD3 UR6, UR8, 0x402, URZ ;  /* 0x0000040208067890 */ /* 0x000fe2000fffe03f */
[----:B------:R-:W-:Y:S01]  /*1780*/  QGMMA.64x64x32.F32.E4M3.E4M3 R24, gdesc[UR12], RZ, !UPT ;  /* 0x00e000000c1879f3 */ /* 0x000fe2000c7008ff */
[----:B------:R-:W-:Y:S01]  /*1790*/  UIADD3 UR12, UR8, 0x2, URZ ;  /* 0x00000002080c7890 */ /* 0x000fe2000fffe03f */
[----:B------:R-:W-:Y:S01]  /*17a0*/  CS2R R104, SRZ ;  /* 0x0000000000687805 */ /* 0x000fe2000001ff00 */
[----:B------:R-:W-:Y:S01]  /*17b0*/  UIADD3 UR14, UR7, 0x2, URZ ;  /* 0x00000002070e7890 */ /* 0x000fe2000fffe03f */
[----:B------:R-:W-:Y:S01]  /*17c0*/  CS2R R108, SRZ ;  /* 0x00000000006c7805 */ /* 0x000fe2000001ff00 */
[----:B------:R-:W-:Y:S01]  /*17d0*/  UMOV UR13, 0x40000040 ;  /* 0x40000040000d7882 */ /* 0x000fe20000000000 */
[----:B------:R-:W-:Y:S01]  /*17e0*/  UMOV UR15, 0x40000040 ;  /* 0x40000040000f7882 */ /* 0x000fe20000000000 */
        /* <DEDUP_REMOVED lines=16> */
[----:B------:R-:W-:Y:S01]  /*18f0*/  CS2R R140, SRZ ;  /* 0x00000000008c7805 */ /* 0x000fe2000001ff00 */
[----:B------:R-:W-:Y:S02]  /*1900*/  IMAD.MOV.U32 R143, RZ, RZ, RZ ;  /* 0x000000ffff8f7224 */ /* 0x000fe400078e00ff */
[----:B------:R-:W-:Y:S01]  /*1910*/  IMAD.MOV.U32 R145, RZ, RZ, RZ ;  /* 0x000000ffff917224 */ /* 0x000fe200078e00ff */
[----:B------:R-:W-:Y:S01]  /*1920*/  QGMMA.64x64x32.F32.E4M3.E4M3 R56, gdesc[UR12], R56 ;  /* 0x00e000000c3879f3 */ /* 0x000fe20008700838 */
[----:B------:R-:W-:Y:S01]  /*1930*/  UMOV UR12, UR6 ;  /* 0x00000006000c7c82 */ /* 0x000fe20008000000 */
[----:B------:R-:W-:Y:S01]  /*1940*/  UMOV UR13, 0x40000040 ;  /* 0x40000040000d7882 */ /* 0x000fe20000000000 */
[----:B------:R-:W-:Y:S01]  /*1950*/  UIADD3 UR6, UR8, 0x404, URZ ;  /* 0x0000040408067890 */ /* 0x000fe2000fffe03f */
[----:B------:R-:W-:Y:S01]  /*1960*/  QGMMA.64x64x32.F32.E4M3.E4M3 R24, gdesc[UR12], R24 ;  /* 0x00e000000c1879f3 */ /* 0x000fe20008700818 */
[----:B------:R-:W-:-:S02]  /*1970*/  UIADD3 UR12, UR8, 0x4, URZ ;  /* 0x00000004080c7890 */ /* 0x000fc4000fffe03f */
[----:B------:R-:W-:Y:S01]  /*1980*/  UIADD3 UR14, UR7, 0x4, URZ ;  /* 0x00000004070e7890 */ /* 0x000fe2000fffe03f */
[----:B------:R-:W-:Y:S01]  /*1990*/  UMOV UR13, 0x40000040 ;  /* 0x40000040000d7882 */ /* 0x000fe20000000000 */
[----:B------:R-:W-:-:S07]  /*19a0*/  UMOV UR15, 0x40000040 ;  /* 0x40000040000f7882 */ /* 0x000fce0000000000 */
[----:B------:R-:W-:Y:S01]  /*19b0*/  QGMMA.64x64x32.F32.E4M3.E4M3 R56, gdesc[UR12], R56 ;  /* 0x00e000000c3879f3 */ /* 0x000fe20008700838 */
[----:B------:R-:W-:Y:S01]  /*19c0*/  UMOV UR12, UR6 ;  /* 0x00000006000c7c82 */ /* 0x000fe20008000000 */
[----:B------:R-:W-:Y:S01]  /*19d0*/  UMOV UR13, 0x40000040 ;  /* 0x40000040000d7882 */ /* 0x000fe20000000000 */
[----:B------:R-:W-:Y:S01]  /*19e0*/  UMOV UR6, 0x4 ;  /* 0x0000000400067882 */ /* 0x000fe20000000000 */
[----:B------:R-:W-:Y:S01]  /*19f0*/  QGMMA.64x64x32.F32.E4M3.E4M3 R24, gdesc[UR12], R24 ;  /* 0x00e000000c1879f3 */ /* 0x000fe20008700818 */
[----:B------:R-:W-:Y:S02]  /*1a00*/  UIADD3 UR14, UR7, 0x6, URZ ;  /* 0x00000006070e7890 */ /* 0x000fe4000fffe03f */
[----:B------:R-:W-:Y:S01]  /*1a10*/  UIADD3 UR12, UR8, 0x6, URZ ;  /* 0x00000006080c7890 */ /* 0x000fe2000fffe03f */
[----:B------:R-:W-:Y:S01]  /*1a20*/  ULDC UR7, c[0x0][0x50c] ;  /* 0x0001430000077ab9 */ /* 0x000fe20000000800 */
[----:B------:R-:W-:Y:S02]  /*1a30*/  UIADD3 UR8, UR8, 0x406, URZ ;  /* 0x0000040608087890 */ /* 0x000fe4000fffe03f */
[----:B------:R-:W-:Y:S01]  /*1a40*/  UISETP.NE.AND UP0, UPT, UR7, 0x4, UPT ;  /* 0x000000040700788c */ /* 0x000fe2000bf05270 */
[----:B------:R-:W-:Y:S01]  /*1a50*/  UMOV UR13, 0x40000040 ;  /* 0x40000040000d7882 */ /* 0x000fe20000000000 */
[----:B------:R-:W-:-:S02]  /*1a60*/  UMOV UR15, 0x40000040 ;  /* 0x40000040000f7882 */ /* 0x000fc40000000000 */
[----:B------:R-:W-:-:S06]  /*1a70*/  USEL UR7, URZ, 0x1, UP0 ;  /* 0x000000013f077887 */ /* 0x000fcc0008000000 */
[----:B------:R-:W-:Y:S01]  /*1a80*/  ISETP.NE.AND P0, PT, RZ, UR7, PT ;  /* 0x00000007ff007c0c */ /* 0x000fe2000bf05270 */
[----:B------:R-:W-:Y:S01]  /*1a90*/  QGMMA.64x64x32.F32.E4M3.E4M3 R56, gdesc[UR12], R56 ;  /* 0x00e000000c3879f3 */ /* 0x000fe20008700838 */
[----:B------:R-:W-:Y:S01]  /*1aa0*/  UMOV UR12, UR8 ;  /* 0x00000008000c7c82 */ /* 0x000fe20008000000 */
[----:B------:R-:W-:Y:S02]  /*1ab0*/  UMOV UR13, 0x40000040 ;  /* 0x40000040000d7882 */ /* 0x000fe40000000000 */
[----:B------:R-:W-:Y:S08]  /*1ac0*/  QGMMA.64x64x32.F32.E4M3.E4M3 R24, gdesc[UR12], R24, gsb0 ;  /* 0x00e000000c1879f3 */ /* 0x000ff00008000818 */
[----:B------:R-:W-:Y:S05]  /*1ad0*/  @!P0 BRA `(.L_x_18) ;  /* 0x0000000400088947 */ /* 0x000fea0003800000 */
[----:B------:R-:W-:Y:S02]  /*1ae0*/  WARPGROUP.DEPBAR.LE gsb0, 0x0 ;  /* 0x00008000000079c5 */ /* 0x000fe40000010000 */
[----:B------:R-:W-:-:S01]  /*1af0*/  FADD R145, RZ, R56 ;  /* 0x00000038ff917221 */ /* 0x000fc20000000000 */
[----:B------:R-:W-:Y:S01]  /*1b00*/  FADD R140, RZ, R57 ;  /* 0x00000039ff8c7221 */ /* 0x000fe20000000000 */
        /* <DEDUP_REMOVED lines=62> */
[----:B------:R-:W-:-:S06]  /*1ef0*/  UMOV UR6, URZ ;  /* 0x0000003f00067c82 */ /* 0x000fcc0008000000 */
.L_x_18:
[----:B------:R-:W-:-:S04]  /*1f00*/  UIADD3 UR12, UR5, 0x1, URZ ;  /* 0x00000001050c7890 */ /* 0x000fc8000fffe03f */
[----:B------:R-:W-:-:S04]  /*1f10*/  UISETP.NE.AND UP0, UPT, UR12, 0x7, UPT ;  /* 0x000000070c00788c */ /* 0x000fc8000bf05270 */
[----:B------:R-:W-:Y:S02]  /*1f20*/  USEL UR8, URZ, 0x1, UP0 ;  /* 0x000000013f087887 */ /* 0x000fe40008000000 */
[----:B------:R-:W-:Y:S02]  /*1f30*/  USEL UR12, UR12, URZ, UP0 ;  /* 0x0000003f0c0c7287 */ /* 0x000fe40008000000 */
[----:B------:R-:W-:-:S06]  /*1f40*/  ULOP3.LUT UR8, UR4, UR8, URZ, 0x3c, !UPT ;  /* 0x0000000804087292 */ /* 0x000fcc000f8e3c3f */
[----:B------:R-:W-:Y:S01]  /*1f50*/  IMAD.U32 R13, RZ, RZ, UR8 ;  /* 0x00000008ff0d7e24 */ /* 0x000fe2000f8e00ff */
[----:B------:R-:W-:-:S06]  /*1f60*/  UMOV UR8, 0x1 ;  /* 0x0000000100087882 */ /* 0x000fcc0000000000 */
.L_x_13:
[----:B------:R-:W-:-:S04]  /*1f70*/  UISETP.LT.AND UP0, UPT, UR9, 0x1, UPT ;  /* 0x000000010900788c */ /* 0x000fc8000bf01270 */
[----:B------:R-:W-:-:S04]  /*1f80*/  USEL UR13, UR9, 0x1, UP0 ;  /* 0x00000001090d7887 */ /* 0x000fc80008000000 */
[----:B------:R-:W-:-:S04]  /*1f90*/  UIADD3 UR13, UR9, -UR13, URZ ;  /* 0x8000000d090d7290 */ /* 0x000fc8000fffe03f */
[----:B------:R-:W-:-:S06]  /*1fa0*/  UISETP.GE.AND UP0, UPT, UR13, 0x1, UPT ;  /* 0x000000010d00788c */ /* 0x000fcc000bf06270 */
[----:B------:R-:W-:-:S13]  /*1fb0*/  PLOP3.LUT P0, PT, PT, PT, UP0, 0x80, 0x0 ;  /* 0x000000000000781c */ /* 0x000fda0003f0f008 */
[----:B------:R-:W-:Y:S05]  /*1fc0*/  @!P0 BRA `(.L_x_19) ;  /* 0x0000000800748947 */ /* 0x000fea0003800000 */
[----:B01----:R-:W-:Y:S01]  /*1fd0*/  IMAD.U32 R10, RZ, RZ, UR13 ;  /* 0x0000000dff0a7e24 */ /* 0x003fe2000f8e00ff */
[----:B------:R-:W-:Y:S01]  /*1fe0*/  UMOV UR13, UR5 ;  /* 0x00000005000d7c82 */ /* 0x000fe20008000000 */
[----:B------:R-:W-:-:S05]  /*1ff0*/  ULDC UR15, c[0x0][0x50c] ;  /* 0x00014300000f7ab9 */ /* 0x000fca0000000800 */
.L_x_27:
[----:B------:R-:W-:-:S13]  /*2000*/  ISETP.NE.AND P1, PT, R142, 0x3, PT ;  /* 0x000000038e00780c */ /* 0x000fda0003f25270 */
[----:B01----:R-:W-:Y:S05]  /*2010*/  @!P1 BRA `(.L_x_20) ;  /* 0x0000000000049947 */ /* 0x003fea0003800000 */
[----:B------:R-:W-:Y:S01]  /*2020*/  BPT.TRAP 0x1 ;  /* 0x000000040000795c */ /* 0x000fe20000300000 */
.L_x_20:
[----:B------:R-:W0:Y:S01]  /*2030*/  S2UR UR14, SR_CgaCtaId ;  /* 0x00000000000e79c3 */ /* 0x000e220000008800 */
[----:B------:R-:W-:Y:S01]  /*2040*/  UMOV UR10, 0x400 ;  /* 0x00000400000a7882 */ /* 0x000fe20000000000 */
[----:B------:R-:W-:Y:S01]  /*2050*/  SHF.L.U32 R11, R13, 0x1f, RZ ;  /* 0x0000001f0d0b7819 */ /* 0x000fe200000006ff */
[----:B0-----:R-:W-:-:S04]  /*2060*/  ULEA UR10, UR14, UR10, 0x18 ;  /* 0x0000000a0e0a7291 */ /* 0x001fc8000f8ec03f */
[----:B------:R-:W-:-:S09]  /*2070*/  ULEA UR14, UR12, UR10, 0x3 ;  /* 0x0000000a0c0e7291 */ /* 0x000fd2000f8e183f */
[----:B------:R0:W1:Y:S01]  /*2080*/  SYNCS.PHASECHK.TRANS64.TRYWAIT P0, [UR14], R11 ;  /* 0x0000000bff0075a7 */ /* 0x000062000800014e */
[----:B------:R-:W-:Y:S05]  /*2090*/  @!P1 BRA `(.L_x_21) ;  /* 0x0000000000049947 */ /* 0x000fea0003800000 */
[----:B------:R-:W-:Y:S01]  /*20a0*/  BPT.TRAP 0x1 ;  /* 0x000000040000795c */ /* 0x000fe20000300000 */
.L_x_21:
[----:B-1----:R-:W-:Y:S05]  /*20b0*/  @P0 BRA `(.L_x_22) ;  /* 0x0000000000080947 */ /* 0x002fea0003800000 */
[----:B------:R-:W1:Y:S02]  /*20c0*/  SYNCS.PHASECHK.TRANS64.TRYWAIT P0, [UR14], R11 ;  /* 0x0000000bff0075a7 */ /* 0x000e64000800014e */
[----:B-1----:R-:W-:Y:S05]  /*20d0*/  @!P0 BRA `(.L_x_23) ;  /* 0x0000007800188947 */ /* 0x002fea0003800000 */
.L_x_22:
[----:B------:R-:W-:Y:S01]  /*20e0*/  UIADD3 UR14, UR10, 0x2a180, URZ ;  /* 0x0002a1800a0e7890 */ /* 0x000fe2000fffe03f */
[----:B------:R-:W-:Y:S01]  /*20f0*/  WARPGROUP.ARRIVE ;  /* 0x00000000000079c5 */ /* 0x000fe20000000000 */
[----:B------:R-:W-:Y:S02]  /*2100*/  UISETP.NE.AND UP0, UPT, UR7, URZ, UPT ;  /* 0x0000003f0700728c */ /* 0x000fe4000bf05270 */
[----:B------:R-:W-:Y:S02]  /*2110*/  USHF.R.U32.HI UR14, URZ, 0x4, UR14 ;  /* 0x000000043f0e7899 */ /* 0x000fe4000801160e */
[----:B------:R-:W-:Y:S02]  /*2120*/  USEL UR8, UR8, URZ, !UP0 ;  /* 0x0000003f08087287 */ /* 0x000fe4000c000000 */
[----:B------:R-:W-:Y:S02]  /*2130*/  ULOP3.LUT UR14, UR14, 0x3fff, URZ, 0xc0, !UPT ;  /* 0x00003fff0e0e7892 */ /* 0x000fe4000f8ec03f */
[----:B------:R-:W-:-:S02]  /*2140*/  ULOP3.LUT UR7, UR11, 0x10000, URZ, 0xfc, !UPT ;  /* 0x000100000b077892 */ /* 0x000fc4000f8efc3f */
[----:B------:R-:W-:Y:S02]  /*2150*/  ULOP3.LUT UR14, UR14, 0x10000, URZ, 0xfc, !UPT ;  /* 0x000100000e0e7892 */ /* 0x000fe4000f8efc3f */
[----:B------:R-:W-:Y:S02]  /*2160*/  UISETP.NE.U32.AND UP0, UPT, UR8, URZ, UPT ;  /* 0x0000003f0800728c */ /* 0x000fe4000bf05070 */
[----:B------:R-:W-:Y:S02]  /*2170*/  UIMAD UR8, UR12, 0x600, UR7 ;  /* 0x000006000c0878a4 */ /* 0x000fe4000f8e0207 */
[----:B------:R-:W-:Y:S02]  /*2180*/  ULEA UR7, UR12, UR14, 0x9 ;  /* 0x0000000e0c077291 */ /* 0x000fe4000f8e483f */
[----:B------:R-:W-:Y:S01]  /*2190*/  UIADD3 UR14, UR8, 0x400, URZ ;  /* 0x00000400080e7890 */ /* 0x000fe2000fffe03f */
[----:B------:R-:W-:Y:S02]  /*21a0*/  UMOV UR17, 0x40000040 ;  /* 0x4000004000117882 */ /* 0x000fe40000000000 */
[----:B------:R-:W-:Y:S01]  /*21b0*/  UMOV UR16, UR8 ;  /* 0x0000000800107c82 */ /* 0x000fe20008000000 */
[----:B------:R-:W-:Y:S01]  /*21c0*/  UMOV UR19, 0x40000040 ;  /* 0x4000004000137882 */ /* 0x000fe20000000000 */
[----:B------:R-:W-:Y:S01]  /*21d0*/  UMOV UR18, UR7 ;  /* 0x0000000700127c82 */ /* 0x000fe20008000000 */
[----:B------:R-:W-:Y:S01]  /*21e0*/  UIADD3 UR6, UR6, 0x4, URZ ;  /* 0x0000000406067890 */ /* 0x000fe2000fffe03f */
[----:B------:R-:W-:Y:S01]  /*21f0*/  QGMMA.64x64x32.F32.E4M3.E4M3 R56, gdesc[UR16], R56, UP0 ;  /* 0x00e00000103879f3 */ /* 0x000fe2000bf00838 */
[----:B------:R-:W-:Y:S01]  /*2200*/  UMOV UR16, UR14 ;  /* 0x0000000e00107c82 */ /* 0x000fe20008000000 */
[----:B------:R-:W-:Y:S01]  /*2210*/  UMOV UR17, 0x40000040 ;  /* 0x4000004000117882 */ /* 0x000fe20000000000 */
[----:B------:R-:W-:Y:S01]  /*2220*/  UIADD3 UR14, UR8, 0x402, URZ ;  /* 0x00000402080e7890 */ /* 0x000fe2000fffe03f */
[----:B------:R-:W-:Y:S01]  /*2230*/  QGMMA.64x64x32.F32.E4M3.E4M3 R24, gdesc[UR16], R24, UP0 ;  /* 0x00e00000101879f3 */ /* 0x000fe2000bf00818 */
[----:B------:R-:W-:-:S02]  /*2240*/  UIADD3 UR16, UR8, 0x2, URZ ;  /* 0x0000000208107890 */ /* 0x000fc4000fffe03f */
[----:B------:R-:W-:Y:S01]  /*2250*/  UIADD3 UR18, UR7, 0x2, URZ ;  /* 0x0000000207127890 */ /* 0x000fe2000fffe03f */
[----:B------:R-:W-:Y:S01]  /*2260*/  UMOV UR17, 0x40000040 ;  /* 0x4000004000117882 */ /* 0x000fe20000000000 */
[----:B------:R-:W-:Y:S01]  /*2270*/  UMOV UR19, 0x40000040 ;  /* 0x4000004000137882 */ /* 0x000fe20000000000 */
[----:B------:R-:W-:-:S06]  /*2280*/  UISETP.NE.AND UP0, UPT, UR6, UR15, UPT ;  /* 0x0000000f0600728c */ /* 0x000fcc000bf05270 */
[----:B------:R-:W-:Y:S01]  /*2290*/  QGMMA.64x64x32.F32.E4M3.E4M3 R56, gdesc[UR16], R56 ;  /* 0x00e00000103879f3 */ /* 0x000fe20008700838 */
[----:B------:R-:W-:Y:S01]  /*22a0*/  UMOV UR16, UR14 ;  /* 0x0000000e00107c82 */ /* 0x000fe20008000000 */
[----:B------:R-:W-:Y:S01]  /*22b0*/  UMOV UR17, 0x40000040 ;  /* 0x4000004000117882 */ /* 0x000fe20000000000 */
[----:B------:R-:W-:Y:S01]  /*22c0*/  UIADD3 UR14, UR8, 0x404, URZ ;  /* 0x00000404080e7890 */ /* 0x000fe2000fffe03f */
[----:B------:R-:W-:Y:S01]  /*22d0*/  QGMMA.64x64x32.F32.E4M3.E4M3 R24, gdesc[UR16], R24 ;  /* 0x00e00000101879f3 */ /* 0x000fe20008700818 */
[----:B------:R-:W-:Y:S02]  /*22e0*/  UIADD3 UR16, UR8, 0x4, URZ ;  /* 0x0000000408107890 */ /* 0x000fe4000fffe03f */
[----:B------:R-:W-:Y:S01]  /*22f0*/  UIADD3 UR18, UR7, 0x4, URZ ;  /* 0x0000000407127890 */ /* 0x000fe2000fffe03f */
[----:B------:R-:W-:Y:S01]  /*2300*/  UMOV UR17, 0x40000040 ;  /* 0x4000004000117882 */ /* 0x000fe20000000000 */
[----:B------:R-:W-:-:S07]  /*2310*/  UMOV UR19, 0x40000040 ;  /* 0x4000004000137882 */ /* 0x000fce0000000000 */
[----:B------:R-:W-:Y:S01]  /*2320*/  QGMMA.64x64x32.F32.E4M3.E4M3 R56, gdesc[UR16], R56 ;  /* 0x00e00000103879f3 */ /* 0x000fe20008700838 */
[----:B------:R-:W-:Y:S01]  /*2330*/  UMOV UR16, UR14 ;  /* 0x0000000e00107c82 */ /* 0x000fe20008000000 */
[----:B------:R-:W-:Y:S02]  /*2340*/  UMOV UR17, 0x40000040 ;  /* 0x4000004000117882 */ /* 0x000fe40000000000 */
[----:B------:R-:W-:Y:S01]  /*2350*/  QGMMA.64x64x32.F32.E4M3.E4M3 R24, gdesc[UR16], R24 ;  /* 0x00e00000101879f3 */ /* 0x000fe20008700818 */
[----:B------:R-:W-:Y:S02]  /*2360*/  UIADD3 UR16, UR8, 0x6, URZ ;  /* 0x0000000608107890 */ /* 0x000fe4000fffe03f */
[----:B------:R-:W-:Y:S02]  /*2370*/  UIADD3 UR18, UR7, 0x6, URZ ;  /* 0x0000000607127890 */ /* 0x000fe4000fffe03f */
[----:B------:R-:W-:Y:S01]  /*2380*/  UIADD3 UR8, UR8, 0x406, URZ ;  /* 0x0000040608087890 */ /* 0x000fe2000fffe03f */
[----:B------:R-:W-:Y:S01]  /*2390*/  UMOV UR17, 0x40000040 ;  /* 0x4000004000117882 */ /* 0x000fe20000000000 */
[----:B------:R-:W-:Y:S01]  /*23a0*/  UMOV UR19, 0x40000040 ;  /* 0x4000004000137882 */ /* 0x000fe20000000000 */
[----:B------:R-:W-:-:S06]  /*23b0*/  USEL UR7, URZ, 0x1, UP0 ;  /* 0x000000013f077887 */ /* 0x000fcc0008000000 */
[----:B------:R-:W-:Y:S01]  /*23c0*/  ISETP.NE.AND P0, PT, RZ, UR7, PT ;  /* 0x00000007ff007c0c */ /* 0x000fe2000bf05270 */
[----:B------:R-:W-:Y:S01]  /*23d0*/  QGMMA.64x64x32.F32.E4M3.E4M3 R56, gdesc[UR16], R56 ;  /* 0x00e00000103879f3 */ /* 0x000fe20008700838 */
[----:B------:R-:W-:Y:S01]  /*23e0*/  UMOV UR16, UR8 ;  /* 0x0000000800107c82 */ /* 0x000fe20008000000 */
[----:B------:R-:W-:Y:S02]  /*23f0*/  UMOV UR17, 0x40000040 ;  /* 0x4000004000117882 */ /* 0x000fe40000000000 */
[----:B------:R-:W-:Y:S03]  /*2400*/  QGMMA.64x64x32.F32.E4M3.E4M3 R24, gdesc[UR16], R24, gsb0 ;  /* 0x00e00000101879f3 */ /* 0x000fe60008000818 */
[----:B------:R-:W-:-:S05]  /*2410*/  WARPGROUP.DEPBAR.LE gsb0, 0x1 ;  /* 0x00008000000079c5 */ /* 0x000fca0000010100 */
[----:B------:R-:W-:Y:S05]  /*2420*/  @!P0 BRA `(.L_x_24) ;  /* 0x0000000400088947 */ /* 0x000fea0003800000 */
[----:B------:R-:W-:Y:S02]  /*2430*/  WARPGROUP.DEPBAR.LE gsb0, 0x0 ;  /* 0x00008000000079c5 */ /* 0x000fe40000010000 */
[----:B------:R-:W-:-:S01]  /*2440*/  FADD R145, R56, R145 ;  /* 0x0000009138917221 */ /* 0x000fc20000000000 */
[----:B------:R-:W-:Y:S01]  /*2450*/  FADD R140, R57, R140 ;  /* 0x0000008c398c7221 */ /* 0x000fe20000000000 */
        /* <DEDUP_REMOVED lines=62> */
[----:B------:R-:W-:-:S06]  /*2840*/  UMOV UR6, URZ ;  /* 0x0000003f00067c82 */ /* 0x000fcc0008000000 */
.L_x_24:
[----:B------:R-:W-:Y:S05]  /*2850*/  @!P1 BRA `(.L_x_25) ;  /* 0x0000000000049947 */ /* 0x000fea0003800000 */
[----:B------:R-:W-:Y:S01]  /*2860*/  BPT.TRAP 0x1 ;  /* 0x000000040000795c */ /* 0x000fe20000300000 */
.L_x_25:
[----:B------:R-:W-:Y:S01]  /*2870*/  ULEA UR8, UR13, UR10, 0x3 ;  /* 0x0000000a0d087291 */ /* 0x000fe2000f8e183f */
[----:B------:R-:W-:-:S03]  /*2880*/  ISETP.GT.U32.AND P0, PT, R4, 0x1, PT ;  /* 0x000000010400780c */ /* 0x000fc60003f04070 */
[----:B------:R-:W-:-:S04]  /*2890*/  UIADD3 UR8, UR8, 0x38, URZ ;  /* 0x0000003808087890 */ /* 0x000fc8000fffe03f */
[----:B------:R-:W-:-:S09]  /*28a0*/  UPRMT UR8, URZ, 0x654, UR8 ;  /* 0x000006543f087896 */ /* 0x000fd20008000008 */
[----:B------:R-:W-:Y:S01]  /*28b0*/  SYNCS.ARRIVE.TRANS64.RED.A1T0 RZ, [UR8], RZ ;  /* 0x000000ffffff79a7 */ /* 0x000fe20008100408 */
[----:B------:R-:W-:Y:S05]  /*28c0*/  @P0 BRA `(.L_x_26) ;  /* 0x0000000000040947 */ /* 0x000fea0003800000 */
[----:B------:R-:W-:Y:S01]  /*28d0*/  BPT.TRAP 0x1 ;  /* 0x000000040000795c */ /* 0x000fe20000300000 */
.L_x_26:
[----:B------:R-:W-:Y:S01]  /*28e0*/  UIADD3 UR12, UR12, 0x1, URZ ;  /* 0x000000010c0c7890 */ /* 0x000fe2000fffe03f */
[C---:B------:R-:W-:Y:S01]  /*28f0*/  ISETP.GT.AND P0, PT, R10.reuse, 0x1, PT ;  /* 0x000000010a00780c */ /* 0x040fe20003f04270 */
[----:B------:R-:W-:Y:S01]  /*2900*/  UIADD3 UR13, UR13, 0x1, URZ ;  /* 0x000000010d0d7890 */ /* 0x000fe2000fffe03f */
[----:B------:R-:W-:Y:S01]  /*2910*/  VIADD R10, R10, 0xffffffff ;  /* 0xffffffff0a0a7836 */ /* 0x000fe20000000000 */
[----:B------:R-:W-:Y:S02]  /*2920*/  UISETP.NE.AND UP0, UPT, UR12, 0x7, UPT ;  /* 0x000000070c00788c */ /* 0x000fe4000bf05270 */
[----:B------:R-:W-:Y:S02]  /*2930*/  UISETP.NE.AND UP1, UPT, UR13, 0x7, UPT ;  /* 0x000000070d00788c */ /* 0x000fe4000bf25270 */
[----:B------:R-:W-:Y:S02]  /*2940*/  USEL UR8, URZ, 0x1, UP0 ;  /* 0x000000013f087887 */ /* 0x000fe40008000000 */
[----:B------:R-:W-:-:S02]  /*2950*/  USEL UR12, UR12, URZ, UP0 ;  /* 0x0000003f0c0c7287 */ /* 0x000fc40008000000 */
[----:B------:R-:W-:Y:S02]  /*2960*/  USEL UR13, UR13, URZ, UP1 ;  /* 0x0000003f0d0d7287 */ /* 0x000fe40008800000 */
[----:B------:R-:W-:Y:S01]  /*2970*/  LOP3.LUT R13, R13, UR8, RZ, 0x3c, !PT ;  /* 0x000000080d0d7c12 */ /* 0x000fe2000f8e3cff */
[----:B------:R-:W-:Y:S01]  /*2980*/  UMOV UR8, 0x1 ;  /* 0x0000000100087882 */ /* 0x000fe20000000000 */
[----:B------:R-:W-:Y:S08]  /*2990*/  @P0 BRA `(.L_x_27) ;  /* 0xfffffff400980947 */ /* 0x000ff0000383ffff */
.L_x_19:
[----:B------:R-:W-:Y:S01]  /*29a0*/  UISETP.NE.AND UP0, UPT, UR6, URZ, UPT ;  /* 0x0000003f0600728c */ /* 0x000fe2000bf05270 */
[----:B01----:R-:W0:Y:S03]  /*29b0*/  LDC R10, c[0x0][0x28c] ;  /* 0x0000a300ff0a7b82 */ /* 0x003e260000000800 */
[----:B------:R-:W-:-:S06]  /*29c0*/  USEL UR6, URZ, 0x1, !UP0 ;  /* 0x000000013f067887 */ /* 0x000fcc000c000000 */
[----:B------:R-:W-:Y:S02]  /*29d0*/  ISETP.NE.AND P0, PT, RZ, UR6, PT ;  /* 0x00000006ff007c0c */ /* 0x000fe4000bf05270 */
[----:B0-----:R-:W-:-:S11]  /*29e0*/  ISETP.GE.AND P1, PT, R10, 0x1, PT ;  /* 0x000000010a00780c */ /* 0x001fd60003f26270 */
[----:B------:R-:W-:Y:S05]  /*29f0*/  @!P0 BRA `(.L_x_28) ;  /* 0x0000000400048947 */ /* 0x000fea0003800000 */
[----:B------:R-:W-:Y:S02]  /*2a00*/  WARPGROUP.DEPBAR.LE gsb0, 0x0 ;  /* 0x00008000000079c5 */ /* 0x000fe40000010000 */
[----:B------:R-:W-:Y:S01]  /*2a10*/  FADD R145, R56, R145 ;  /* 0x0000009138917221 */ /* 0x000fe20000000000 */
        /* <DEDUP_REMOVED lines=62> */
[----:B------:R-:W-:-:S07]  /*2e00*/  FADD R18, R18, R55 ;  /* 0x0000003712127221 */ /* 0x000fce0000000000 */
.L_x_28:
[----:B------:R-:W-:Y:S02]  /*2e10*/  WARPGROUP.DEPBAR.LE gsb0, 0x0 ;  /* 0x00008000000079c5 */ /* 0x000fe40000010000 */
[----:B------:R-:W-:Y:S05]  /*2e20*/  @!P1 BRA `(.L_x_29) ;  /* 0x0000000000489947 */ /* 0x000fea0003800000 */
[----:B------:R-:W-:-:S13]  /*2e30*/  ISETP.NE.AND P0, PT, R142, 0x3, PT ;  /* 0x000000038e00780c */ /* 0x000fda0003f05270 */
[----:B------:R-:W-:Y:S05]  /*2e40*/  @!P0 BRA `(.L_x_30) ;  /* 0x0000000000048947 */ /* 0x000fea0003800000 */
[----:B------:R-:W-:Y:S01]  /*2e50*/  BPT.TRAP 0x1 ;  /* 0x000000040000795c */ /* 0x000fe20000300000 */
.L_x_30:
[----:B------:R-:W-:Y:S01]  /*2e60*/  UISETP.LT.AND UP0, UPT, UR9, 0x1, UPT ;  /* 0x000000010900788c */ /* 0x000fe2000bf01270 */
[----:B------:R-:W-:-:S03]  /*2e70*/  ISETP.GT.U32.AND P0, PT, R4, 0x1, PT ;  /* 0x000000010400780c */ /* 0x000fc60003f04070 */
[----:B------:R-:W-:-:S04]  /*2e80*/  USEL UR8, UR9, 0x1, UP0 ;  /* 0x0000000109087887 */ /* 0x000fc80008000000 */
[----:B------:R-:W-:-:S04]  /*2e90*/  UIADD3 UR8, UR5, UR9, -UR8 ;  /* 0x0000000905087290 */ /* 0x000fc8000fffe808 */
[----:B------:R-:W-:-:S04]  /*2ea0*/  UIMAD.WIDE.U32 UR6, UR8, 0x24924925, URZ ;  /* 0x24924925080678a5 */ /* 0x000fc8000f8e003f */
[----:B------:R-:W-:-:S04]  /*2eb0*/  UIADD3 UR6, UR8, -UR7, URZ ;  /* 0x8000000708067290 */ /* 0x000fc8000fffe03f */
[----:B------:R-:W-:-:S04]  /*2ec0*/  ULEA.HI UR6, UR6, UR7, URZ, 0x1f ;  /* 0x0000000706067291 */ /* 0x000fc8000f8ff83f */
[----:B------:R-:W-:-:S04]  /*2ed0*/  USHF.R.U32.HI UR6, URZ, 0x2, UR6 ;  /* 0x000000023f067899 */ /* 0x000fc80008011606 */
[----:B------:R-:W-:-:S04]  /*2ee0*/  UIMAD UR6, UR6, -0x7, UR8 ;  /* 0xfffffff9060678a4 */ /* 0x000fc8000f8e0208 */
[----:B------:R-:W-:-:S04]  /*2ef0*/  ULEA UR6, UR6, UR10, 0x3 ;  /* 0x0000000a06067291 */ /* 0x000fc8000f8e183f */
[----:B------:R-:W-:-:S04]  /*2f00*/  UIADD3 UR6, UR6, 0x38, URZ ;  /* 0x0000003806067890 */ /* 0x000fc8000fffe03f */
[----:B------:R-:W-:-:S09]  /*2f10*/  UPRMT UR6, URZ, 0x654, UR6 ;  /* 0x000006543f067896 */ /* 0x000fd20008000006 */
[----:B------:R-:W-:Y:S01]  /*2f20*/  SYNCS.ARRIVE.TRANS64.RED.A1T0 RZ, [UR6], RZ ;  /* 0x000000ffffff79a7 */ /* 0x000fe20008100406 */
[----:B------:R-:W-:Y:S05]  /*2f30*/  @P0 BRA `(.L_x_29) ;  /* 0x0000000000040947 */ /* 0x000fea0003800000 */
[----:B------:R-:W-:Y:S01]  /*2f40*/  BPT.TRAP 0x1 ;  /* 0x000000040000795c */ /* 0x000fe20000300000 */
.L_x_29:
[----:B------:R-:W0:Y:S01]  /*2f50*/  LDC R28, c[0x0][0x288] ;  /* 0x0000a200ff1c7b82 */ /* 0x000e220000000800 */
[--C-:B------:R-:W-:Y:S01]  /*2f60*/  SHF.R.U32.HI R10, RZ, 0x2, R0.reuse ;  /* 0x00000002ff0a7819 */ /* 0x100fe20000011600 */
[----:B------:R-:W-:Y:S01]  /*2f70*/  UIADD3 UR8, UR9, UR5, URZ ;  /* 0x0000000509087290 */ /* 0x000fe2000fffe03f */
[----:B------:R-:W-:Y:S01]  /*2f80*/  SHF.R.U32.HI R13, RZ, 0x7, R0 ;  /* 0x00000007ff0d7819 */ /* 0x000fe20000011600 */
[----:B------:R-:W-:Y:S01]  /*2f90*/  IMAD.SHL.U32 R33, R7, 0x40, RZ ;  /* 0x0000004007217824 */ /* 0x000fe200078e00ff */
[----:B------:R-:W-:Y:S01]  /*2fa0*/  LOP3.LUT R11, R10, 0x7, RZ, 0xc0, !PT ;  /* 0x000000070a0b7812 */ /* 0x000fe200078ec0ff */
[----:B------:R-:W-:Y:S01]  /*2fb0*/  UISETP.GT.U32.AND UP0, UPT, UR8, 0x6, UPT ;  /* 0x000000060800788c */ /* 0x000fe2000bf04070 */
[----:B------:R-:W-:Y:S01]  /*2fc0*/  LOP3.LUT R10, R13, 0x1, RZ, 0xc0, !PT ;  /* 0x000000010d0a7812 */ /* 0x000fe200078ec0ff */
[----:B------:R-:W-:Y:S01]  /*2fd0*/  UIMAD.WIDE.U32 UR6, UR8, 0x24924925, URZ ;  /* 0x24924925080678a5 */ /* 0x000fe2000f8e003f */
[C---:B------:R-:W-:Y:S01]  /*2fe0*/  LOP3.LUT R12, R0.reuse, 0x60, RZ, 0xc0, !PT ;  /* 0x00000060000c7812 */ /* 0x040fe200078ec0ff */
[----:B------:R-:W-:Y:S01]  /*2ff0*/  IMAD.SHL.U32 R26, R0, 0x2, RZ ;  /* 0x00000002001a7824 */ /* 0x000fe200078e00ff */
[----:B------:R-:W-:Y:S01]  /*3000*/  ULDC UR12, c[0x0][0x284] ;  /* 0x0000a100000c7ab9 */ /* 0x000fe20000000800 */
[----:B------:R-:W-:Y:S01]  /*3010*/  IMAD.SHL.U32 R14, R10, 0x40, RZ ;  /* 0x000000400a0e7824 */ /* 0x000fe200078e00ff */
[----:B------:R-:W-:Y:S01]  /*3020*/  SHF.R.U32.HI R12, RZ, 0x1, R12 ;  /* 0x00000001ff0c7819 */ /* 0x000fe2000001160c */
[----:B------:R-:W-:Y:S01]  /*3030*/  UISETP.LT.U32.AND UP0, UPT, UR9, 0x7, UP0 ;  /* 0x000000070900788c */ /* 0x000fe20008701070 */
[----:B------:R-:W-:Y:S01]  /*3040*/  SHF.R.S32.HI R35, RZ, 0x1f, R5 ;  /* 0x0000001fff237819 */ /* 0x000fe20000011405 */
[----:B------:R-:W-:Y:S01]  /*3050*/  UIADD3 UR5, UR8, -UR7, URZ ;  /* 0x8000000708057290 */ /* 0x000fe2000fffe03f */
[-CC-:B------:R-:W-:Y:S01]  /*3060*/  IADD3 R13, RZ, -R12.reuse, -R11.reuse ;  /* 0x8000000cff0d7210 */ /* 0x180fe20007ffe80b */
[----:B------:R-:W-:Y:S01]  /*3070*/  UISETP.GE.U32.AND UP1, UPT, UR9, 0x7, UPT ;  /* 0x000000070900788c */ /* 0x000fe2000bf26070 */
[----:B------:R-:W-:Y:S01]  /*3080*/  LOP3.LUT R11, R14, 0x40, R11, 0xe2, !PT ;  /* 0x000000400e0b7812 */ /* 0x000fe200078ee20b */
[----:B------:R-:W-:Y:S01]  /*3090*/  USEL UR6, URZ, 0x1, !UP0 ;  /* 0x000000013f067887 */ /* 0x000fe2000c000000 */
[----:B------:R-:W-:Y:S01]  /*30a0*/  LOP3.LUT R26, R33, 0x6, R26, 0xf8, !PT ;  /* 0x00000006211a7812 */ /* 0x000fe200078ef81a */
[----:B------:R-:W-:Y:S01]  /*30b0*/  ULEA.HI UR5, UR5, UR7, URZ, 0x1f ;  /* 0x0000000705057291 */ /* 0x000fe2000f8ff83f */
[----:B------:R-:W-:Y:S01]  /*30c0*/  LOP3.LUT R24, R11, R12, RZ, 0xfc, !PT ;  /* 0x0000000c0b187212 */ /* 0x000fe200078efcff */
[----:B------:R-:W-:Y:S01]  /*30d0*/  IMAD R12, R6, 0xc0, RZ ;  /* 0x000000c0060c7824 */ /* 0x000fe200078e02ff */
[----:B0-----:R-:W-:Y:S01]  /*30e0*/  ISETP.GE.AND P0, PT, R33, R28, PT ;  /* 0x0000001c2100720c */ /* 0x001fe20003f06270 */
[----:B------:R-:W-:Y:S01]  /*30f0*/  ULDC.64 UR10, c[0x0][0x5d0] ;  /* 0x00017400000a7ab9 */ /* 0x000fe20000000a00 */
[----:B------:R-:W-:Y:S01]  /*3100*/  LOP3.LUT R7, R0, 0x3, RZ, 0xc0, !PT ;  /* 0x0000000300077812 */ /* 0x000fe200078ec0ff */
[----:B------:R-:W-:Y:S01]  /*3110*/  IMAD R13, R10, -0x40, R13 ;  /* 0xffffffc00a0d7824 */ /* 0x000fe200078e020d */
[C---:B------:R-:W-:Y:S01]  /*3120*/  ISETP.GE.OR P0, PT, R12.reuse, UR12, P0 ;  /* 0x0000000c0c007c0c */ /* 0x040fe20008706670 */
[----:B------:R-:W-:Y:S01]  /*3130*/  IMAD R10, R35, UR10, RZ ;  /* 0x0000000a230a7c24 */ /* 0x000fe2000f8e02ff */
[----:B------:R-:W-:Y:S01]  /*3140*/  SHF.R.S32.HI R27, RZ, 0x1f, R26 ;  /* 0x0000001fff1b7819 */ /* 0x000fe2000001141a */
[----:B------:R-:W-:Y:S01]  /*3150*/  ULOP3.LUT UR4, UR4, UR6, URZ, 0x3c, !UPT ;  /* 0x0000000604047292 */ /* 0x000fe2000f8e3c3f */
[----:B------:R-:W-:Y:S01]  /*3160*/  IMAD R14, R7, -0x2, R28 ;  /* 0xfffffffe070e7824 */ /* 0x000fe200078e021c */
[----:B------:R-:W-:Y:S01]  /*3170*/  USHF.R.U32.HI UR5, URZ, 0x2, UR5 ;  /* 0x000000023f057899 */ /* 0x000fe20008011605 */
[C---:B------:R-:W-:Y:S01]  /*3180*/  IMAD R7, R5.reuse, UR11, R10 ;  /* 0x0000000b05077c24 */ /* 0x040fe2000f8e020a */
[----:B------:R-:W-:Y:S01]  /*3190*/  IADD3 R34, -R12, UR12, R13 ;  /* 0x0000000c0c227c10 */ /* 0x000fe2000fffe10d */
[----:B------:R-:W-:Y:S01]  /*31a0*/  IMAD.WIDE.U32 R10, R5, UR10, R26 ;  /* 0x0000000a050a7c25 */ /* 0x000fe2000f8e001a */
[----:B------:R-:W-:-:S02]  /*31b0*/  @UP1 ULOP3.LUT UR4, UR4, 0x1, UR5, 0x78, !UPT ;  /* 0x0000000104041892 */ /* 0x000fc4000f8e7805 */
[----:B------:R-:W-:Y:S01]  /*31c0*/  UIMAD UR5, UR5, -0x7, UR8 ;  /* 0xfffffff9050578a4 */ /* 0x000fe2000f8e0208 */
[----:B------:R-:W-:Y:S02]  /*31d0*/  IMAD.MOV.U32 R25, RZ, RZ, RZ ;  /* 0x000000ffff197224 */ /* 0x000fe400078e00ff */
[----:B------:R-:W-:Y:S02]  /*31e0*/  IMAD.IADD R11, R11, 0x1, R7 ;  /* 0x000000010b0b7824 */ /* 0x000fe400078e0207 */
[----:B------:R-:W-:-:S04]  /*31f0*/  IMAD.WIDE R24, R6, 0xc0, R24 ;  /* 0x000000c006187825 */ /* 0x000fc800078e0218 */
[----:B------:R-:W-:Y:S02]  /*3200*/  IMAD.IADD R33, R14, 0x1, -R33 ;  /* 0x000000010e217824 */ /* 0x000fe400078e0a21 */
[----:B------:R-:W-:Y:S01]  /*3210*/  IMAD.MOV.U32 R32, RZ, RZ, -0x1 ;  /* 0xffffffffff207424 */ /* 0x000fe200078e00ff */
[----:B------:R-:W-:Y:S06]  /*3220*/  @P0 BRA `(.L_x_31) ;  /* 0x0000004800040947 */ /* 0x000fec0003800000 */
[----:B------:R-:W0:Y:S01]  /*3230*/  LDC.64 R30, c[0x0][0x5c8] ;  /* 0x00017200ff1e7b82 */ /* 0x000e220000000a00 */
[----:B------:R-:W-:Y:S01]  /*3240*/  ULDC.64 UR6, c[0x0][0x5c0] ;  /* 0x0001700000067ab9 */ /* 0x000fe20000000a00 */
[----:B------:R-:W-:Y:S01]  /*3250*/  BSSY B0, `(.L_x_31) ;  /* 0x000047e000007945 */ /* 0x000fe20003800000 */
[-C--:B0-----:R-:W-:Y:S01]  /*3260*/  IMAD R6, R25, R30.reuse, RZ ;  /* 0x0000001e19067224 */ /* 0x081fe200078e02ff */
[----:B------:R-:W-:Y:S01]  /*3270*/  SHF.L.U64.HI R28, R30, 0x7, R31 ;  /* 0x000000071e1c7819 */ /* 0x000fe2000001021f */
[----:B------:R-:W-:-:S04]  /*3280*/  IMAD.WIDE.U32 R10, R24, R30, R10 ;  /* 0x0000001e180a7225 */ /* 0x000fc800078e000a */
[----:B------:R-:W-:Y:S01]  /*3290*/  IMAD R13, R24, R31, R6 ;  /* 0x0000001f180d7224 */ /* 0x000fe200078e0206 */
[----:B------:R-:W-:Y:S01]  /*32a0*/  IADD3 R14, P4, R10, UR6, RZ ;  /* 0x000000060a0e7c10 */ /* 0x000fe2000ff9e0ff */
[C---:B------:R-:W-:Y:S01]  /*32b0*/  IMAD.SHL.U32 R7, R30.reuse, 0x80, RZ ;  /* 0x000000801e077824 */ /* 0x040fe200078e00ff */
[----:B------:R-:W-:Y:S01]  /*32c0*/  LEA R6, P2, R30, R10, 0x3 ;  /* 0x0000000a1e067211 */ /* 0x000fe200078418ff */
[----:B------:R-:W-:-:S03]  /*32d0*/  IMAD.IADD R13, R11, 0x1, R13 ;  /* 0x000000010b0d7824 */ /* 0x000fc600078e020d */
[----:B------:R-:W-:Y:S02]  /*32e0*/  IADD3 R10, P1, P0, R10, UR6, R7 ;  /* 0x000000060a0a7c10 */ /* 0x000fe4000f83e007 */
[----:B------:R-:W-:Y:S02]  /*32f0*/  IADD3.X R15, R13, UR7, RZ, P4, !PT ;  /* 0x000000070d0f7c10 */ /* 0x000fe4000a7fe4ff */
[----:B---3-5:R-:W-:Y:S02]  /*3300*/  FSETP.NEU.AND P4, PT, R9, RZ, PT ;  /* 0x000000ff0900720b */ /* 0x028fe40003f8d000 */
[----:B------:R-:W-:Y:S02]  /*3310*/  LEA.HI.X R29, R30, R13, R31, 0x3, P2 ;  /* 0x0000000d1e1d7211 */ /* 0x000fe400010f1c1f */
[C---:B------:R-:W-:Y:S02]  /*3320*/  IADD3 R12, P2, R6.reuse, UR6, RZ ;  /* 0x00000006060c7c10 */ /* 0x040fe4000ff5e0ff */
[----:B------:R-:W-:-:S02]  /*3330*/  IADD3 R6, P5, P6, R6, UR6, R7 ;  /* 0x0000000606067c10 */ /* 0x000fc4000febe007 */
[--C-:B------:R-:W-:Y:S02]  /*3340*/  IADD3.X R11, R13, UR7, R28.reuse, P1, P0 ;  /* 0x000000070d0b7c10 */ /* 0x100fe40008fe041c */
[C---:B------:R-:W-:Y:S02]  /*3350*/  IADD3.X R13, R29.reuse, UR7, RZ, P2, !PT ;  /* 0x000000071d0d7c10 */ /* 0x040fe400097fe4ff */
[----:B------:R-:W-:Y:S01]  /*3360*/  IADD3.X R7, R29, UR7, R28, P5, P6 ;  /* 0x000000071d077c10 */ /* 0x000fe2000afec41c */
[----:B------:R-:W-:Y:S06]  /*3370*/  @!P4 BRA `(.L_x_32) ;  /* 0x00000034009cc947 */ /* 0x000fec0003800000 */
[----:B------:R-:W-:Y:S01]  /*3380*/  ULDC.64 UR6, c[0x0][0x5b8] ;  /* 0x00016e0000067ab9 */ /* 0x000fe20000000a00 */
[----:B------:R-:W-:Y:S01]  /*3390*/  ISETP.GE.AND P0, PT, R34, 0x1, PT ;  /* 0x000000012200780c */ /* 0x000fe20003f06270 */
[----:B------:R-:W-:Y:S01]  /*33a0*/  IMAD R28, R35, UR6, RZ ;  /* 0x00000006231c7c24 */ /* 0x000fe2000f8e02ff */
[----:B------:R-:W-:Y:S01]  /*33b0*/  ULDC.64 UR10, c[0x0][0x5a8] ;  /* 0x00016a00000a7ab9 */ /* 0x000fe20000000a00 */
[----:B------:R-:W-:Y:S01]  /*33c0*/  IMAD.WIDE.U32 R26, R5, UR6, R26 ;  /* 0x00000006051a7c25 */ /* 0x000fe2000f8e001a */
[----:B------:R-:W-:Y:S01]  /*33d0*/  ISETP.LT.OR P4, PT, R33, 0x1, !P0 ;  /* 0x000000012100780c */ /* 0x000fe20004781670 */
[----:B------:R-:W-:Y:S02]  /*33e0*/  BSSY B1, `(.L_x_33) ;  /* 0x000000c000017945 */ /* 0x000fe40003800000 */
[----:B------:R-:W-:Y:S01]  /*33f0*/  IMAD R5, R5, UR7, R28 ;  /* 0x0000000705057c24 */ /* 0x000fe2000f8e021c */
[----:B------:R-:W-:-:S03]  /*3400*/  ULDC.64 UR6, c[0x0][0x5b0] ;  /* 0x00016c0000067ab9 */ /* 0x000fc60000000a00 */
[----:B------:R-:W-:Y:S02]  /*3410*/  IMAD.IADD R27, R27, 0x1, R5 ;  /* 0x000000011b1b7824 */ /* 0x000fe400078e0205 */
[----:B------:R-:W-:Y:S02]  /*3420*/  IMAD R5, R25, UR6, RZ ;  /* 0x0000000619057c24 */ /* 0x000fe4000f8e02ff */
[----:B------:R-:W-:-:S04]  /*3430*/  IMAD.WIDE.U32 R28, R24, UR6, R26 ;  /* 0x00000006181c7c25 */ /* 0x000fc8000f8e001a */
[----:B------:R-:W-:Y:S01]  /*3440*/  IMAD R5, R24, UR7, R5 ;  /* 0x0000000718057c24 */ /* 0x000fe2000f8e0205 */
[----:B------:R-:W-:-:S04]  /*3450*/  IADD3 R28, P1, R28, UR10, RZ ;  /* 0x0000000a1c1c7c10 */ /* 0x000fc8000ff3e0ff */
[--C-:B------:R-:W-:Y:S02]  /*3460*/  IADD3.X R29, R29, UR11, R5.reuse, P1, !PT ;  /* 0x0000000b1d1d7c10 */ /* 0x100fe40008ffe405 */
[----:B------:R-:W-:Y:S01]  /*3470*/  PRMT R5, RZ, 0x7610, R5 ;  /* 0x00007610ff057816 */ /* 0x000fe20000000005 */
[----:B------:R-:W-:Y:S06]  /*3480*/  @P4 BRA `(.L_x_34) ;  /* 0x0000000000044947 */ /* 0x000fec0003800000 */
[----:B------:R0:W5:Y:S02]  /*3490*/  LDG.E.U8 R5, desc[UR20][R28.64] ;  /* 0x000000141c057981 */ /* 0x000164000c1e1100 */
.L_x_34:
[----:B------:R-:W-:Y:S05]  /*34a0*/  BSYNC B1 ;  /* 0x0000000000017941 */ /* 0x000fea0003800000 */
.L_x_33:
[----:B-----5:R-:W-:Y:S01]  /*34b0*/  LOP3.LUT R5, R5, 0xff, RZ, 0xc0, !PT ;  /* 0x000000ff05057812 */ /* 0x020fe200078ec0ff */
[----:B------:R-:W-:Y:S01]  /*34c0*/  BSSY B1, `(.L_x_35) ;  /* 0x000000b000017945 */ /* 0x000fe20003800000 */
[----:B------:R-:W-:Y:S02]  /*34d0*/  ISETP.LT.OR P2, PT, R33, 0x2, !P0 ;  /* 0x000000022100780c */ /* 0x000fe40004741670 */
[----:B------:R-:W-:-:S05]  /*34e0*/  F2FP.F16.E4M3.UNPACK_B R5, R5 ;  /* 0x00000005ff05723e */ /* 0x000fca00020006ff */
[----:B------:R-:W-:Y:S01]  /*34f0*/  HADD2.F32 R30, -RZ, R5.H0_H0 ;  /* 0x20000005ff1e7230 */ /* 0x000fe20000004100 */
[----:B------:R-:W-:-:S04]  /*3500*/  PRMT R5, RZ, 0x7610, R5 ;  /* 0x00007610ff057816 */ /* 0x000fc80000000005 */
[----:B------:R-:W-:-:S04]  /*3510*/  FMUL R30, R30, R9 ;  /* 0x000000091e1e7220 */ /* 0x000fc80000400000 */
[----:B--2---:R-:W-:-:S05]  /*3520*/  FFMA R30, R145, R8, R30 ;  /* 0x00000008911e7223 */ /* 0x004fca000000001e */
[----:B------:R-:W-:-:S05]  /*3530*/  F2FP.SATFINITE.E4M3.F32.PACK_AB_MERGE_C R31, RZ, R30, RZ ;  /* 0x0000001eff1f723e */ /* 0x000fca00048070ff */
[----:B------:R1:W-:Y:S01]  /*3540*/  @!P4 STG.E.U8 desc[UR20][R14.64], R31 ;  /* 0x0000001f0e00c986 */ /* 0x0003e2000c101114 */
[----:B------:R-:W-:Y:S05]  /*3550*/  @P2 BRA `(.L_x_36) ;  /* 0x0000000000042947 */ /* 0x000fea0003800000 */
[----:B------:R2:W5:Y:S02]  /*3560*/  LDG.E.U8 R5, desc[UR20][R28.64+0x1] ;  /* 0x000001141c057981 */ /* 0x000564000c1e1100 */
.L_x_36:
[----:B------:R-:W-:Y:S05]  /*3570*/  BSYNC B1 ;  /* 0x0000000000017941 */ /* 0x000fea0003800000 */
.L_x_35:
[----:B-----5:R-:W-:Y:S01]  /*3580*/  LOP3.LUT R5, R5, 0xff, RZ, 0xc0, !PT ;  /* 0x000000ff05057812 */ /* 0x020fe200078ec0ff */
[----:B------:R-:W-:Y:S01]  /*3590*/  BSSY B1, `(.L_x_37) ;  /* 0x0000013000017945 */ /* 0x000fe20003800000 */
[----:B------:R-:W-:Y:S02]  /*35a0*/  IADD3 R35, P1, R24, 0x8, RZ ;  /* 0x0000000818237810 */ /* 0x000fe40007f3e0ff */
[----:B------:R-:W-:-:S03]  /*35b0*/  F2FP.F16.E4M3.UNPACK_B R5, R5 ;  /* 0x00000005ff05723e */ /* 0x000fc600020006ff */
[----:B-1----:R-:W-:Y:S01]  /*35c0*/  IMAD.X R31, RZ, RZ, R25, P1 ;  /* 0x000000ffff1f7224 */ /* 0x002fe200008e0619 */
[----:B------:R-:W-:Y:S01]  /*35d0*/  ISETP.GE.AND P1, PT, R34, 0x9, PT ;  /* 0x000000092200780c */ /* 0x000fe20003f26270 */
[----:B------:R-:W-:Y:S02]  /*35e0*/  HADD2.F32 R30, -RZ, R5.H0_H0 ;  /* 0x20000005ff1e7230 */ /* 0x000fe40000004100 */
[----:B------:R-:W-:Y:S01]  /*35f0*/  IMAD R36, R31, UR6, RZ ;  /* 0x000000061f247c24 */ /* 0x000fe2000f8e02ff */
[----:B------:R-:W-:Y:S02]  /*3600*/  ISETP.LT.OR P5, PT, R33, 0x1, !P1 ;  /* 0x000000012100780c */ /* 0x000fe40004fa1670 */
[----:B------:R-:W-:Y:S01]  /*3610*/  FMUL R5, R30, R9 ;  /* 0x000000091e057220 */ /* 0x000fe20000400000 */
[----:B------:R-:W-:-:S04]  /*3620*/  IMAD.WIDE.U32 R30, R35, UR6, R26 ;  /* 0x00000006231e7c25 */ /* 0x000fc8000f8e001a */
[----:B------:R-:W-:Y:S01]  /*3630*/  FFMA R5, R140, R8, R5 ;  /* 0x000000088c057223 */ /* 0x000fe20000000005 */
[----:B------:R-:W-:Y:S01]  /*3640*/  IMAD R35, R35, UR7, R36 ;  /* 0x0000000723237c24 */ /* 0x000fe2000f8e0224 */
[----:B------:R-:W-:-:S03]  /*3650*/  IADD3 R30, P4, R30, UR10, RZ ;  /* 0x0000000a1e1e7c10 */ /* 0x000fc6000ff9e0ff */
[----:B------:R-:W-:Y:S02]  /*3660*/  F2FP.SATFINITE.E4M3.F32.PACK_AB_MERGE_C R37, RZ, R5, RZ ;  /* 0x00000005ff25723e */ /* 0x000fe400048070ff */
[----:B------:R-:W-:Y:S02]  /*3670*/  IADD3.X R31, R31, UR11, R35, P4, !PT ;  /* 0x0000000b1f1f7c10 */ /* 0x000fe4000a7fe423 */
[----:B------:R-:W-:Y:S01]  /*3680*/  PRMT R5, RZ, 0x7610, R5 ;  /* 0x00007610ff057816 */ /* 0x000fe20000000005 */
[----:B------:R1:W-:Y:S01]  /*3690*/  @!P2 STG.E.U8 desc[UR20][R14.64+0x1], R37 ;  /* 0x000001250e00a986 */ /* 0x0003e2000c101114 */
[----:B------:R-:W-:Y:S05]  /*36a0*/  @P5 BRA `(.L_x_38) ;  /* 0x0000000000045947 */ /* 0x000fea0003800000 */
[----:B------:R3:W5:Y:S02]  /*36b0*/  LDG.E.U8 R5, desc[UR20][R30.64] ;  /* 0x000000141e057981 */ /* 0x000764000c1e1100 */
.L_x_38:
[----:B------:R-:W-:Y:S05]  /*36c0*/  BSYNC B1 ;  /* 0x0000000000017941 */ /* 0x000fea0003800000 */
.L_x_37:
[----:B-----5:R-:W-:Y:S01]  /*36d0*/  LOP3.LUT R5, R5, 0xff, RZ, 0xc0, !PT ;  /* 0x000000ff05057812 */ /* 0x020fe200078ec0ff */
[----:B------:R-:W-:Y:S01]  /*36e0*/  BSSY B1, `(.L_x_39) ;  /* 0x000000b000017945 */ /* 0x000fe20003800000 */
[----:B------:R-:W-:Y:S02]  /*36f0*/  ISETP.LT.OR P2, PT, R33, 0x2, !P1 ;  /* 0x000000022100780c */ /* 0x000fe40004f41670 */
[----:B------:R-:W-:-:S05]  /*3700*/  F2FP.F16.E4M3.UNPACK_B R5, R5 ;  /* 0x00000005ff05723e */ /* 0x000fca00020006ff */
[----:B------:R-:W-:Y:S01]  /*3710*/  HADD2.F32 R36, -RZ, R5.H0_H0 ;  /* 0x20000005ff247230 */ /* 0x000fe20000004100 */
[----:B------:R-:W-:-:S04]  /*3720*/  PRMT R5, RZ, 0x7610, R5 ;  /* 0x00007610ff057816 */ /* 0x000fc80000000005 */
[----:B------:R-:W-:-:S04]  /*3730*/  FMUL R36, R36, R9 ;  /* 0x0000000924247220 */ /* 0x000fc80000400000 */
[----:B------:R-:W-:-:S05]  /*3740*/  FFMA R36, R143, R8, R36 ;  /* 0x000000088f247223 */ /* 0x000fca0000000024 */
[----:B------:R-:W-:-:S05]  /*3750*/  F2FP.SATFINITE.E4M3.F32.PACK_AB_MERGE_C R35, RZ, R36, RZ ;  /* 0x00000024ff23723e */ /* 0x000fca00048070ff */
[----:B------:R4:W-:Y:S01]  /*3760*/  @!P5 STG.E.U8 desc[UR20][R12.64], R35 ;  /* 0x000000230c00d986 */ /* 0x0009e2000c101114 */
[----:B------:R-:W-:Y:S05]  /*3770*/  @P2 BRA `(.L_x_40) ;  /* 0x0000000000042947 */ /* 0x000fea0003800000 */
[----:B------:R0:W5:Y:S02]  /*3780*/  LDG.E.U8 R5, desc[UR20][R30.64+0x1] ;  /* 0x000001141e057981 */ /* 0x000164000c1e1100 */
.L_x_40:
[----:B------:R-:W-:Y:S05]  /*3790*/  BSYNC B1 ;  /* 0x0000000000017941 */ /* 0x000fea0003800000 */
.L_x_39:
[----:B-----5:R-:W-:Y:S01]  /*37a0*/  LOP3.LUT R5, R5, 0xff, RZ, 0xc0, !PT ;  /* 0x000000ff05057812 */ /* 0x020fe200078ec0ff */
[----:B------:R-:W-:Y:S01]  /*37b0*/  BSSY B1, `(.L_x_41) ;  /* 0x000000b000017945 */ /* 0x000fe20003800000 */
[----:B------:R-:W-:Y:S02]  /*37c0*/  ISETP.LT.OR P4, PT, R33, 0x9, !P0 ;  /* 0x000000092100780c */ /* 0x000fe40004781670 */
[----:B------:R-:W-:-:S05]  /*37d0*/  F2FP.F16.E4M3.UNPACK_B R5, R5 ;  /* 0x00000005ff05723e */ /* 0x000fca00020006ff */
[----:B------:R-:W-:-:S05]  /*37e0*/  HADD2.F32 R36, -RZ, R5.H0_H0 ;  /* 0x20000005ff247230 */ /* 0x000fca0000004100 */
[----:B------:R-:W-:-:S04]  /*37f0*/  FMUL R5, R36, R9 ;  /* 0x0000000924057220 */ /* 0x000fc80000400000 */
[----:B------:R-:W-:-:S05]  /*3800*/  FFMA R5, R138, R8, R5 ;  /* 0x000000088a057223 */ /* 0x000fca0000000005 */
[----:B----4-:R-:W-:Y:S02]  /*3810*/  F2FP.SATFINITE.E4M3.F32.PACK_AB_MERGE_C R35, RZ, R5, RZ ;  /* 0x00000005ff23723e */ /* 0x010fe400048070ff */
[----:B------:R-:W-:-:S03]  /*3820*/  PRMT R5, RZ, 0x7610, R5 ;  /* 0x00007610ff057816 */ /* 0x000fc60000000005 */
[----:B------:R4:W-:Y:S01]  /*3830*/  @!P2 STG.E.U8 desc[UR20][R12.64+0x1], R35 ;  /* 0x000001230c00a986 */ /* 0x0009e2000c101114 */
[----:B------:R-:W-:Y:S05]  /*3840*/  @P4 BRA `(.L_x_42) ;  /* 0x0000000000044947 */ /* 0x000fea0003800000 */
[----:B------:R0:W5:Y:S02]  /*3850*/  LDG.E.U8 R5, desc[UR20][R28.64+0x8] ;  /* 0x000008141c057981 */ /* 0x000164000c1e1100 */
.L_x_42:
[----:B------:R-:W-:Y:S05]  /*3860*/  BSYNC B1 ;  /* 0x0000000000017941 */ /* 0x000fea0003800000 */
.L_x_41:
        /* <DEDUP_REMOVED lines=8> */
[----:B----4-:R-:W-:-:S05]  /*38f0*/  F2FP.SATFINITE.E4M3.F32.PACK_AB_MERGE_C R35, RZ, R36, RZ ;  /* 0x00000024ff23723e */ /* 0x010fca00048070ff */
[----:B------:R4:W-:Y:S01]  /*3900*/  @!P4 STG.E.U8 desc[UR20][R14.64+0x8], R35 ;  /* 0x000008230e00c986 */ /* 0x0009e2000c101114 */
[----:B------:R-:W-:Y:S05]  /*3910*/  @P2 BRA `(.L_x_44) ;  /* 0x0000000000042947 */ /* 0x000fea0003800000 */
[----:B------:R0:W5:Y:S02]  /*3920*/  LDG.E.U8 R5, desc[UR20][R28.64+0x9] ;  /* 0x000009141c057981 */ /* 0x000164000c1e1100 */
.L_x_44:
[----:B------:R-:W-:Y:S05]  /*3930*/  BSYNC B1 ;  /* 0x0000000000017941 */ /* 0x000fea0003800000 */
.L_x_43:
        /* <DEDUP_REMOVED lines=12> */
.L_x_46:
[----:B------:R-:W-:Y:S05]  /*3a00*/  BSYNC B1 ;  /* 0x0000000000017941 */ /* 0x000fea0003800000 */
.L_x_45:
        /* <DEDUP_REMOVED lines=12> */
.L_x_48:
[----:B------:R-:W-:Y:S05]  /*3ad0*/  BSYNC B1 ;  /* 0x0000000000017941 */ /* 0x000fea0003800000 */
.L_x_47:
        /* <DEDUP_REMOVED lines=12> */
.L_x_50:
[----:B------:R-:W-:Y:S05]  /*3ba0*/  BSYNC B1 ;  /* 0x0000000000017941 */ /* 0x000fea0003800000 */
.L_x_49:
        /* <DEDUP_REMOVED lines=12> */
.L_x_52:
[----:B------:R-:W-:Y:S05]  /*3c70*/  BSYNC B1 ;  /* 0x0000000000017941 */ /* 0x000fea0003800000 */
.L_x_51:
        /* <DEDUP_REMOVED lines=12> */
.L_x_54:
[----:B------:R-:W-:Y:S05]  /*3d40*/  BSYNC B1 ;  /* 0x0000000000017941 */ /* 0x000fea0003800000 */
.L_x_53:
        /* <DEDUP_REMOVED lines=12> */
.L_x_56:
[----:B------:R-:W-:Y:S05]  /*3e10*/  BSYNC B1 ;  /* 0x0000000000017941 */ /* 0x000fea0003800000 */
.L_x_55:
        /* <DEDUP_REMOVED lines=12> */
.L_x_58:
[----:B------:R-:W-:Y:S05]  /*3ee0*/  BSYNC B1 ;  /* 0x0000000000017941 */ /* 0x000fea0003800000 */
.L_x_57:
        /* <DEDUP_REMOVED lines=12> */
.L_x_60:
[----:B------:R-:W-:Y:S05]  /*3fb0*/  BSYNC B1 ;  /* 0x0000000000017941 */ /* 0x000fea0003800000 */
.L_x_59:
        /* <DEDUP_REMOVED lines=12> */
.L_x_62:
[----:B------:R-:W-:Y:S05]  /*4080*/  BSYNC B1 ;  /* 0x0000000000017941 */ /* 0x000fea0003800000 */
.L_x_61:
        /* <DEDUP_REMOVED lines=12> */
.L_x_64:
[----:B------:R-:W-:Y:S05]  /*4150*/  BSYNC B1 ;  /* 0x0000000000017941 */ /* 0x000fea0003800000 */
.L_x_63:
        /* <DEDUP_REMOVED lines=12> */
.L_x_66:
[----:B------:R-:W-:Y:S05]  /*4220*/  BSYNC B1 ;  /* 0x0000000000017941 */ /* 0x000fea0003800000 */
.L_x_65:
        /* <DEDUP_REMOVED lines=12> */
.L_x_68:
[----:B------:R-:W-:Y:S05]  /*42f0*/  BSYNC B1 ;  /* 0x0000000000017941 */ /* 0x000fea0003800000 */
.L_x_67:
        /* <DEDUP_REMOVED lines=12> */
.L_x_70:
[----:B------:R-:W-:Y:S05]  /*43c0*/  BSYNC B1 ;  /* 0x0000000000017941 */ /* 0x000fea0003800000 */
.L_x_69:
        /* <DEDUP_REMOVED lines=12> */
.L_x_72:
[----:B------:R-:W-:Y:S05]  /*4490*/  BSYNC B1 ;  /* 0x0000000000017941 */ /* 0x000fea0003800000 */
.L_x_71:
        /* <DEDUP_REMOVED lines=12> */
.L_x_74:
[----:B------:R-:W-:Y:S05]  /*4560*/  BSYNC B1 ;  /* 0x0000000000017941 */ /* 0x000fea0003800000 */
.L_x_73:
        /* <DEDUP_REMOVED lines=12> */
.L_x_76:
[----:B------:R-:W-:Y:S05]  /*4630*/  BSYNC B1 ;  /* 0x0000000000017941 */ /* 0x000fea0003800000 */
.L_x_75:
        /* <DEDUP_REMOVED lines=12> */
.L_x_78:
[----:B------:R-:W-:Y:S05]  /*4700*/  BSYNC B1 ;  /* 0x0000000000017941 */ /* 0x000fea0003800000 */
.L_x_77:
        /* <DEDUP_REMOVED lines=12> */
.L_x_80:
[----:B------:R-:W-:Y:S05]  /*47d0*/  BSYNC B1 ;  /* 0x0000000000017941 */ /* 0x000fea0003800000 */
.L_x_79:
        /* <DEDUP_REMOVED lines=12> */
.L_x_82:
[----:B------:R-:W-:Y:S05]  /*48a0*/  BSYNC B1 ;  /* 0x0000000000017941 */ /* 0x000fea0003800000 */
.L_x_81:
        /* <DEDUP_REMOVED lines=12> */
.L_x_84:
[----:B------:R-:W-:Y:S05]  /*4970*/  BSYNC B1 ;  /* 0x0000000000017941 */ /* 0x000fea0003800000 */
.L_x_83:
        /* <DEDUP_REMOVED lines=12> */
.L_x_86:
[----:B------:R-:W-:Y:S05]  /*4a40*/  BSYNC B1 ;  /* 0x0000000000017941 */ /* 0x000fea0003800000 */
.L_x_85:
        /* <DEDUP_REMOVED lines=12> */
.L_x_88:
[----:B------:R-:W-:Y:S05]  /*4b10*/  BSYNC B1 ;  /* 0x0000000000017941 */ /* 0x000fea0003800000 */
.L_x_87:
        /* <DEDUP_REMOVED lines=12> */
.L_x_90:
[----:B------:R-:W-:Y:S05]  /*4be0*/  BSYNC B1 ;  /* 0x0000000000017941 */ /* 0x000fea0003800000 */
.L_x_89:
        /* <DEDUP_REMOVED lines=12> */
.L_x_92:
[----:B------:R-:W-:Y:S05]  /*4cb0*/  BSYNC B1 ;  /* 0x0000000000017941 */ /* 0x000fea0003800000 */
.L_x_91:
[----:B-----5:R-:W-:Y:S01]  /*4cc0*/  LOP3.LUT R5, R5, 0xff, RZ, 0xc0, !PT ;  /* 0x000000ff05057812 */ /* 0x020fe200078ec0ff */
[----:B------:R-:W-:Y:S01]  /*4cd0*/  BSSY B1, `(.L_x_93) ;  /* 0x000000b000017945 */ /* 0x000fe20003800000 */
[----:B------:R-:W-:Y:S02]  /*4ce0*/  ISETP.LT.OR P2, PT, R33, 0x39, !P1 ;  /* 0x000000392100780c */ /* 0x000fe40004f41670 */
[----:B------:R-:W-:-:S05]  /*4cf0*/  F2FP.F16.E4M3.UNPACK_B R5, R5 ;  /* 0x00000005ff05723e */ /* 0x000fca00020006ff */
[----:B0-2---:R-:W-:-:S05]  /*4d00*/  HADD2.F32 R28, -RZ, R5.H0_H0 ;  /* 0x20000005ff1c7230 */ /* 0x005fca0000004100 */
[----:B------:R-:W-:-:S04]  /*4d10*/  FMUL R5, R28, R9 ;  /* 0x000000091c057220 */ /* 0x000fc80000400000 */
[----:B------:R-:W-:-:S05]  /*4d20*/  FFMA R5, R112, R8, R5 ;  /* 0x0000000870057223 */ /* 0x000fca0000000005 */
[----:B------:R-:W-:Y:S02]  /*4d30*/  F2FP.SATFINITE.E4M3.F32.PACK_AB_MERGE_C R29, RZ, R5, RZ ;  /* 0x00000005ff1d723e */ /* 0x000fe400048070ff */
[----:B------:R-:W-:-:S03]  /*4d40*/  PRMT R5, RZ, 0x7610, R5 ;  /* 0x00007610ff057816 */ /* 0x000fc60000000005 */
[----:B------:R0:W-:Y:S01]  /*4d50*/  @!P0 STG.E.U8 desc[UR20][R14.64+0x39], R29 ;  /* 0x0000391d0e008986 */ /* 0x0001e2000c101114 */
[----:B------:R-:W-:Y:S05]  /*4d60*/  @P2 BRA `(.L_x_94) ;  /* 0x0000000000042947 */ /* 0x000fea0003800000 */
[----:B------:R2:W5:Y:S02]  /*4d70*/  LDG.E.U8 R5, desc[UR20][R30.64+0x38] ;  /* 0x000038141e057981 */ /* 0x000564000c1e1100 */
.L_x_94:
[----:B------:R-:W-:Y:S05]  /*4d80*/  BSYNC B1 ;  /* 0x0000000000017941 */ /* 0x000fea0003800000 */
.L_x_93:
[----:B-----5:R-:W-:Y:S01]  /*4d90*/  LOP3.LUT R5, R5, 0xff, RZ, 0xc0, !PT ;  /* 0x000000ff05057812 */ /* 0x020fe200078ec0ff */
[----:B------:R-:W-:Y:S01]  /*4da0*/  BSSY B1, `(.L_x_95) ;  /* 0x000000b000017945 */ /* 0x000fe20003800000 */
[----:B------:R-:W-:Y:S02]  /*4db0*/  ISETP.LT.OR P1, PT, R33, 0x3a, !P1 ;  /* 0x0000003a2100780c */ /* 0x000fe40004f21670 */
[----:B------:R-:W-:-:S05]  /*4dc0*/  F2FP.F16.E4M3.UNPACK_B R5, R5 ;  /* 0x00000005ff05723e */ /* 0x000fca00020006ff */
[----:B01--4-:R-:W-:Y:S01]  /*4dd0*/  HADD2.F32 R14, -RZ, R5.H0_H0 ;  /* 0x20000005ff0e7230 */ /* 0x013fe20000004100 */
[----:B------:R-:W-:-:S04]  /*4de0*/  PRMT R5, RZ, 0x7610, R5 ;  /* 0x00007610ff057816 */ /* 0x000fc80000000005 */
[----:B------:R-:W-:-:S04]  /*4df0*/  FMUL R14, R14, R9 ;  /* 0x000000090e0e7220 */ /* 0x000fc80000400000 */
[----:B------:R-:W-:-:S05]  /*4e00*/  FFMA R14, R115, R8, R14 ;  /* 0x00000008730e7223 */ /* 0x000fca000000000e */
[----:B------:R-:W-:-:S05]  /*4e10*/  F2FP.SATFINITE.E4M3.F32.PACK_AB_MERGE_C R15, RZ, R14, RZ ;  /* 0x0000000eff0f723e */ /* 0x000fca00048070ff */
[----:B------:R0:W-:Y:S01]  /*4e20*/  @!P2 STG.E.U8 desc[UR20][R12.64+0x38], R15 ;  /* 0x0000380f0c00a986 */ /* 0x0001e2000c101114 */
[----:B------:R-:W-:Y:S05]  /*4e30*/  @P1 BRA `(.L_x_96) ;  /* 0x0000000000041947 */ /* 0x000fea0003800000 */
[----:B------:R1:W5:Y:S02]  /*4e40*/  LDG.E.U8 R5, desc[UR20][R30.64+0x39] ;  /* 0x000039141e057981 */ /* 0x000364000c1e1100 */
.L_x_96:
[----:B------:R-:W-:Y:S05]  /*4e50*/  BSYNC B1 ;  /* 0x0000000000017941 */ /* 0x000fea0003800000 */
.L_x_95:
[----:B-----5:R-:W-:Y:S01]  /*4e60*/  LOP3.LUT R5, R5, 0xff, RZ, 0xc0, !PT ;  /* 0x000000ff05057812 */ /* 0x020fe200078ec0ff */
[----:B------:R-:W-:Y:S01]  /*4e70*/  BSSY B1, `(.L_x_97) ;  /* 0x0000013000017945 */ /* 0x000fe20003800000 */
[----:B------:R-:W-:Y:S02]  /*4e80*/  IADD3 R29, P0, R24, 0x80, RZ ;  /* 0x00000080181d7810 */ /* 0x000fe40007f1e0ff */
[----:B------:R-:W-:-:S03]  /*4e90*/  F2FP.F16.E4M3.UNPACK_B R5, R5 ;  /* 0x00000005ff05723e */ /* 0x000fc600020006ff */
[----:B0-----:R-:W-:Y:S01]  /*4ea0*/  IMAD.X R15, RZ, RZ, R25, P0 ;  /* 0x000000ffff0f7224 */ /* 0x001fe200000e0619 */
        /* <DEDUP_REMOVED lines=9> */
[----:B-123--:R-:W-:Y:S02]  /*4f40*/  F2FP.SATFINITE.E4M3.F32.PACK_AB_MERGE_C R31, RZ, R5, RZ ;  /* 0x00000005ff1f723e */ /* 0x00efe400048070ff */
[----:B------:R-:W-:Y:S02]  /*4f50*/  IADD3.X R15, R15, UR11, R29, P2, !PT ;  /* 0x0000000b0f0f7c10 */ /* 0x000fe400097fe41d */
[----:B------:R-:W-:Y:S01]  /*4f60*/  PRMT R5, RZ, 0x7610, R5 ;  /* 0x00007610ff057816 */ /* 0x000fe20000000005 */
[----:B------:R0:W-:Y:S01]  /*4f70*/  @!P1 STG.E.U8 desc[UR20][R12.64+0x39], R31 ;  /* 0x0000391f0c009986 */ /* 0x0001e2000c101114 */
[----:B------:R-:W-:Y:S05]  /*4f80*/  @P4 BRA `(.L_x_98) ;  /* 0x0000000000044947 */ /* 0x000fea0003800000 */
[----:B------:R1:W5:Y:S02]  /*4f90*/  LDG.E.U8 R5, desc[UR20][R14.64] ;  /* 0x000000140e057981 */ /* 0x000364000c1e1100 */
.L_x_98:
[----:B------:R-:W-:Y:S05]  /*4fa0*/  BSYNC B1 ;  /* 0x0000000000017941 */ /* 0x000fea0003800000 */
.L_x_97:
[----:B-----5:R-:W-:Y:S01]  /*4fb0*/  LOP3.LUT R5, R5, 0xff, RZ, 0xc0, !PT ;  /* 0x000000ff05057812 */ /* 0x020fe200078ec0ff */
[----:B------:R-:W-:Y:S01]  /*4fc0*/  BSSY B1, `(.L_x_99) ;  /* 0x000000b000017945 */ /* 0x000fe20003800000 */
[----:B------:R-:W-:Y:S02]  /*4fd0*/  ISETP.LT.OR P2, PT, R33, 0x2, !P0 ;  /* 0x000000022100780c */ /* 0x000fe40004741670 */
[----:B------:R-:W-:-:S05]  /*4fe0*/  F2FP.F16.E4M3.UNPACK_B R5, R5 ;  /* 0x00000005ff05723e */ /* 0x000fca00020006ff */
[----:B0-----:R-:W-:Y:S01]  /*4ff0*/  HADD2.F32 R12, -RZ, R5.H0_H0 ;  /* 0x20000005ff0c7230 */ /* 0x001fe20000004100 */
[----:B------:R-:W-:-:S04]  /*5000*/  PRMT R5, RZ, 0x7610, R5 ;  /* 0x00007610ff057816 */ /* 0x000fc80000000005 */
[----:B------:R-:W-:-:S04]  /*5010*/  FMUL R12, R12, R9 ;  /* 0x000000090c0c7220 */ /* 0x000fc80000400000 */
[----:B------:R-:W-:-:S05]  /*5020*/  FFMA R12, R113, R8, R12 ;  /* 0x00000008710c7223 */ /* 0x000fca000000000c */
[----:B------:R-:W-:-:S05]  /*5030*/  F2FP.SATFINITE.E4M3.F32.PACK_AB_MERGE_C R13, RZ, R12, RZ ;  /* 0x0000000cff0d723e */ /* 0x000fca00048070ff */
[----:B------:R0:W-:Y:S01]  /*5040*/  @!P4 STG.E.U8 desc[UR20][R10.64], R13 ;  /* 0x0000000d0a00c986 */ /* 0x0001e2000c101114 */
[----:B------:R-:W-:Y:S05]  /*5050*/  @P2 BRA `(.L_x_100) ;  /* 0x0000000000042947 */ /* 0x000fea0003800000 */
[----:B------:R2:W5:Y:S02]  /*5060*/  LDG.E.U8 R5, desc[UR20][R14.64+0x1] ;  /* 0x000001140e057981 */ /* 0x000564000c1e1100 */
.L_x_100:
[----:B------:R-:W-:Y:S05]  /*5070*/  BSYNC B1 ;  /* 0x0000000000017941 */ /* 0x000fea0003800000 */
.L_x_99:
[----:B-----5:R-:W-:Y:S01]  /*5080*/  LOP3.LUT R5, R5, 0xff, RZ, 0xc0, !PT ;  /* 0x000000ff05057812 */ /* 0x020fe200078ec0ff */
[----:B------:R-:W-:Y:S01]  /*5090*/  BSSY B1, `(.L_x_101) ;  /* 0x0000013000017945 */ /* 0x000fe20003800000 */
[----:B0-----:R-:W-:Y:S02]  /*50a0*/  IADD3 R13, P1, R24, 0x88, RZ ;  /* 0x00000088180d7810 */ /* 0x001fe40007f3e0ff */
[----:B------:R-:W-:-:S03]  /*50b0*/  F2FP.F16.E4M3.UNPACK_B R5, R5 ;  /* 0x00000005ff05723e */ /* 0x000fc600020006ff */
[----:B------:R-:W-:Y:S01]  /*50c0*/  IMAD.X R24, RZ, RZ, R25, P1 ;  /* 0x000000ffff187224 */ /* 0x000fe200008e0619 */
[----:B------:R-:W-:Y:S01]  /*50d0*/  ISETP.GE.AND P1, PT, R34, 0x89, PT ;  /* 0x000000892200780c */ /* 0x000fe20003f26270 */
[----:B------:R-:W-:Y:S02]  /*50e0*/  HADD2.F32 R12, -RZ, R5.H0_H0 ;  /* 0x20000005ff0c7230 */ /* 0x000fe40000004100 */
[----:B------:R-:W-:Y:S01]  /*50f0*/  IMAD R24, R24, UR6, RZ ;  /* 0x0000000618187c24 */ /* 0x000fe2000f8e02ff */
[----:B------:R-:W-:Y:S01]  /*5100*/  ISETP.LT.OR P5, PT, R33, 0x1, !P1 ;  /* 0x000000012100780c */ /* 0x000fe20004fa1670 */
[----:B------:R-:W-:-:S04]  /*5110*/  IMAD.WIDE.U32 R26, R13, UR6, R26 ;  /* 0x000000060d1a7c25 */ /* 0x000fc8000f8e001a */
[----:B------:R-:W-:Y:S01]  /*5120*/  FMUL R5, R12, R9 ;  /* 0x000000090c057220 */ /* 0x000fe20000400000 */
[----:B------:R-:W-:-:S03]  /*5130*/  IMAD R13, R13, UR7, R24 ;  /* 0x000000070d0d7c24 */ /* 0x000fc6000f8e0218 */
[----:B------:R-:W-:Y:S01]  /*5140*/  FFMA R5, R108, R8, R5 ;  /* 0x000000086c057223 */ /* 0x000fe20000000005 */
[----:B------:R-:W-:-:S04]  /*5150*/  IADD3 R12, P4, R26, UR10, RZ ;  /* 0x0000000a1a0c7c10 */ /* 0x000fc8000ff9e0ff */
[----:B------:R-:W-:Y:S02]  /*5160*/  F2FP.SATFINITE.E4M3.F32.PACK_AB_MERGE_C R25, RZ, R5, RZ ;  /* 0x00000005ff19723e */ /* 0x000fe400048070ff */
[----:B------:R-:W-:Y:S02]  /*5170*/  IADD3.X R13, R27, UR11, R13, P4, !PT ;  /* 0x0000000b1b0d7c10 */ /* 0x000fe4000a7fe40d */
[----:B------:R-:W-:Y:S01]  /*5180*/  PRMT R5, RZ, 0x7610, R5 ;  /* 0x00007610ff057816 */ /* 0x000fe20000000005 */
[----:B------:R0:W-:Y:S01]  /*5190*/  @!P2 STG.E.U8 desc[UR20][R10.64+0x1], R25 ;  /* 0x000001190a00a986 */ /* 0x0001e2000c101114 */
[----:B------:R-:W-:Y:S05]  /*51a0*/  @P5 BRA `(.L_x_102) ;  /* 0x0000000000045947 */ /* 0x000fea0003800000 */
[----:B------:R3:W5:Y:S02]  /*51b0*/  LDG.E.U8 R5, desc[UR20][R12.64] ;  /* 0x000000140c057981 */ /* 0x000764000c1e1100 */
.L_x_102:
[----:B------:R-:W-:Y:S05]  /*51c0*/  BSYNC B1 ;  /* 0x0000000000017941 */ /* 0x000fea0003800000 */
.L_x_101:
        /* <DEDUP_REMOVED lines=8> */
[----:B0-----:R-:W-:-:S05]  /*5250*/  F2FP.SATFINITE.E4M3.F32.PACK_AB_MERGE_C R25, RZ, R24, RZ ;  /* 0x00000018ff19723e */ /* 0x001fca00048070ff */
[----:B------:R0:W-:Y:S01]  /*5260*/  @!P5 STG.E.U8 desc[UR20][R6.64], R25 ;  /* 0x000000190600d986 */ /* 0x0001e2000c101114 */
[----:B------:R-:W-:Y:S05]  /*5270*/  @P2 BRA `(.L_x_104) ;  /* 0x0000000000042947 */ /* 0x000fea0003800000 */
[----:B------:R4:W5:Y:S02]  /*5280*/  LDG.E.U8 R5, desc[UR20][R12.64+0x1] ;  /* 0x000001140c057981 */ /* 0x000964000c1e1100 */
.L_x_104:
[----:B------:R-:W-:Y:S05]  /*5290*/  BSYNC B1 ;  /* 0x0000000000017941 */ /* 0x000fea0003800000 */
.L_x_103:
[----:B-----5:R-:W-:Y:S01]  /*52a0*/  LOP3.LUT R5, R5, 0xff, RZ, 0xc0, !PT ;  /* 0x000000ff05057812 */ /* 0x020fe200078ec0ff */
[----:B------:R-:W-:Y:S01]  /*52b0*/  BSSY B1, `(.L_x_105) ;  /* 0x000000b000017945 */ /* 0x000fe20003800000 */
[----:B------:R-:W-:Y:S02]  /*52c0*/  ISETP.LT.OR P4, PT, R33, 0x9, !P0 ;  /* 0x000000092100780c */ /* 0x000fe40004781670 */
[----:B------:R-:W-:-:S05]  /*52d0*/  F2FP.F16.E4M3.UNPACK_B R5, R5 ;  /* 0x00000005ff05723e */ /* 0x000fca00020006ff */
[----:B------:R-:W-:-:S05]  /*52e0*/  HADD2.F32 R24, -RZ, R5.H0_H0 ;  /* 0x20000005ff187230 */ /* 0x000fca0000004100 */
[----:B------:R-:W-:-:S04]  /*52f0*/  FMUL R5, R24, R9 ;  /* 0x0000000918057220 */ /* 0x000fc80000400000 */
[----:B------:R-:W-:-:S05]  /*5300*/  FFMA R5, R106, R8, R5 ;  /* 0x000000086a057223 */ /* 0x000fca0000000005 */
[----:B0-----:R-:W-:Y:S02]  /*5310*/  F2FP.SATFINITE.E4M3.F32.PACK_AB_MERGE_C R25, RZ, R5, RZ ;  /* 0x00000005ff19723e */ /* 0x001fe400048070ff */
[----:B------:R-:W-:-:S03]  /*5320*/  PRMT R5, RZ, 0x7610, R5 ;  /* 0x00007610ff057816 */ /* 0x000fc60000000005 */
[----:B------:R0:W-:Y:S01]  /*5330*/  @!P2 STG.E.U8 desc[UR20][R6.64+0x1], R25 ;  /* 0x000001190600a986 */ /* 0x0001e2000c101114 */
[----:B------:R-:W-:Y:S05]  /*5340*/  @P4 BRA `(.L_x_106) ;  /* 0x0000000000044947 */ /* 0x000fea0003800000 */
[----:B------:R0:W5:Y:S02]  /*5350*/  LDG.E.U8 R5, desc[UR20][R14.64+0x8] ;  /* 0x000008140e057981 */ /* 0x000164000c1e1100 */
.L_x_106:
[----:B------:R-:W-:Y:S05]  /*5360*/  BSYNC B1 ;  /* 0x0000000000017941 */ /* 0x000fea0003800000 */
.L_x_105:
        /* <DEDUP_REMOVED lines=12> */
.L_x_108:
[----:B------:R-:W-:Y:S05]  /*5430*/  BSYNC B1 ;  /* 0x0000000000017941 */ /* 0x000fea0003800000 */
.L_x_107:
        /* <DEDUP_REMOVED lines=12> */
.L_x_110:
[----:B------:R-:W-:Y:S05]  /*5500*/  BSYNC B1 ;  /* 0x0000000000017941 */ /* 0x000fea0003800000 */
.L_x_109:
        /* <DEDUP_REMOVED lines=12> */
.L_x_112:
[----:B------:R-:W-:Y:S05]  /*55d0*/  BSYNC B1 ;  /* 0x0000000000017941 */ /* 0x000fea0003800000 */
.L_x_111:
        /* <DEDUP_REMOVED lines=12> */
.L_x_114:
[----:B------:R-:W-:Y:S05]  /*56a0*/  BSYNC B1 ;  /* 0x0000000000017941 */ /* 0x000fea0003800000 */
.L_x_113:
        /* <DEDUP_REMOVED lines=12> */
.L_x_116:
[----:B------:R-:W-:Y:S05]  /*5770*/  BSYNC B1 ;  /* 0x0000000000017941 */ /* 0x000fea0003800000 */
.L_x_115:
        /* <DEDUP_REMOVED lines=12> */
.L_x_118:
[----:B------:R-:W-:Y:S05]  /*5840*/  BSYNC B1 ;  /* 0x0000000000017941 */ /* 0x000fea0003800000 */
.L_x_117:
        /* <DEDUP_REMOVED lines=12> */
.L_x_120:
[----:B------:R-:W-:Y:S05]  /*5910*/  BSYNC B1 ;  /* 0x0000000000017941 */ /* 0x000fea0003800000 */
.L_x_119:
        /* <DEDUP_REMOVED lines=12> */
.L_x_122:
[----:B------:R-:W-:Y:S05]  /*59e0*/  BSYNC B1 ;  /* 0x0000000000017941 */ /* 0x000fea0003800000 */
.L_x_121:
        /* <DEDUP_REMOVED lines=12> */
.L_x_124:
[----:B------:R-:W-:Y:S05]  /*5ab0*/  BSYNC B1 ;  /* 0x0000000000017941 */ /* 0x000fea0003800000 */
.L_x_123:
        /* <DEDUP_REMOVED lines=12> */
.L_x_126:
[----:B------:R-:W-:Y:S05]  /*5b80*/  BSYNC B1 ;  /* 0x0000000000017941 */ /* 0x000fea0003800000 */
.L_x_125:
        /* <DEDUP_REMOVED lines=12> */
.L_x_128:
[----:B------:R-:W-:Y:S05]  /*5c50*/  BSYNC B1 ;  /* 0x0000000000017941 */ /* 0x000fea0003800000 */
.L_x_127:
        /* <DEDUP_REMOVED lines=12> */
.L_x_130:
[----:B------:R-:W-:Y:S05]  /*5d20*/  BSYNC B1 ;  /* 0x0000000000017941 */ /* 0x000fea0003800000 */
.L_x_129:
        /* <DEDUP_REMOVED lines=12> */
.L_x_132:
[----:B------:R-:W-:Y:S05]  /*5df0*/  BSYNC B1 ;  /* 0x0000000000017941 */ /* 0x000fea0003800000 */
.L_x_131:
        /* <DEDUP_REMOVED lines=12> */
.L_x_134:
[----:B------:R-:W-:Y:S05]  /*5ec0*/  BSYNC B1 ;  /* 0x0000000000017941 */ /* 0x000fea0003800000 */
.L_x_133:
        /* <DEDUP_REMOVED lines=12> */
.L_x_136:
[----:B------:R-:W-:Y:S05]  /*5f90*/  BSYNC B1 ;  /* 0x0000000000017941 */ /* 0x000fea0003800000 */
.L_x_135:
        /* <DEDUP_REMOVED lines=12> */
.L_x_138:
[----:B------:R-:W-:Y:S05]  /*6060*/  BSYNC B1 ;  /* 0x0000000000017941 */ /* 0x000fea0003800000 */
.L_x_137:
        /* <DEDUP_REMOVED lines=12> */
.L_x_140:
[----:B------:R-:W-:Y:S05]  /*6130*/  BSYNC B1 ;  /* 0x0000000000017941 */ /* 0x000fea0003800000 */
.L_x_139:
        /* <DEDUP_REMOVED lines=12> */
.L_x_142:
[----:B------:R-:W-:Y:S05]  /*6200*/  BSYNC B1 ;  /* 0x0000000000017941 */ /* 0x000fea0003800000 */
.L_x_141:
        /* <DEDUP_REMOVED lines=12> */
.L_x_144:
[----:B------:R-:W-:Y:S05]  /*62d0*/  BSYNC B1 ;  /* 0x0000000000017941 */ /* 0x000fea0003800000 */
.L_x_143:
        /* <DEDUP_REMOVED lines=12> */
.L_x_146:
[----:B------:R-:W-:Y:S05]  /*63a0*/  BSYNC B1 ;  /* 0x0000000000017941 */ /* 0x000fea0003800000 */
.L_x_145:
        /* <DEDUP_REMOVED lines=12> */
.L_x_148:
[----:B------:R-:W-:Y:S05]  /*6470*/  BSYNC B1 ;  /* 0x0000000000017941 */ /* 0x000fea0003800000 */
.L_x_147:
        /* <DEDUP_REMOVED lines=12> */
.L_x_150:
[----:B------:R-:W-:Y:S05]  /*6540*/  BSYNC B1 ;  /* 0x0000000000017941 */ /* 0x000fea0003800000 */
.L_x_149:
        /* <DEDUP_REMOVED lines=12> */
.L_x_152:
[----:B------:R-:W-:Y:S05]  /*6610*/  BSYNC B1 ;  /* 0x0000000000017941 */ /* 0x000fea0003800000 */
.L_x_151:
        /* <DEDUP_REMOVED lines=12> */
.L_x_154:
[----:B------:R-:W-:Y:S05]  /*66e0*/  BSYNC B1 ;  /* 0x0000000000017941 */ /* 0x000fea0003800000 */
.L_x_153:
        /* <DEDUP_REMOVED lines=12> */
.L_x_156:
[----:B------:R-:W-:Y:S05]  /*67b0*/  BSYNC B1 ;  /* 0x0000000000017941 */ /* 0x000fea0003800000 */
.L_x_155:
[----:B-----5:R-:W-:Y:S01]  /*67c0*/  LOP3.LUT R5, R5, 0xff, RZ, 0xc0, !PT ;  /* 0x000000ff05057812 */ /* 0x020fe200078ec0ff */
[----:B------:R-:W-:Y:S01]  /*67d0*/  BSSY B1, `(.L_x_157) ;  /* 0x000000b000017945 */ /* 0x000fe20003800000 */
[----:B------:R-:W-:Y:S02]  /*67e0*/  ISETP.LT.OR P2, PT, R33, 0x39, !P1 ;  /* 0x000000392100780c */ /* 0x000fe40004f41670 */
[----:B------:R-:W-:-:S05]  /*67f0*/  F2FP.F16.E4M3.UNPACK_B R5, R5 ;  /* 0x00000005ff05723e */ /* 0x000fca00020006ff */
[----:B012---:R-:W-:-:S05]  /*6800*/  HADD2.F32 R14, -RZ, R5.H0_H0 ;  /* 0x20000005ff0e7230 */ /* 0x007fca0000004100 */
[----:B------:R-:W-:-:S04]  /*6810*/  FMUL R5, R14, R9 ;  /* 0x000000090e057220 */ /* 0x000fc80000400000 */
[----:B------:R-:W-:-:S05]  /*6820*/  FFMA R5, R16, R8, R5 ;  /* 0x0000000810057223 */ /* 0x000fca0000000005 */
[----:B------:R-:W-:Y:S02]  /*6830*/  F2FP.SATFINITE.E4M3.F32.PACK_AB_MERGE_C R15, RZ, R5, RZ ;  /* 0x00000005ff0f723e */ /* 0x000fe400048070ff */
[----:B------:R-:W-:-:S03]  /*6840*/  PRMT R5, RZ, 0x7610, R5 ;  /* 0x00007610ff057816 */ /* 0x000fc60000000005 */
[----:B------:R0:W-:Y:S01]  /*6850*/  @!P0 STG.E.U8 desc[UR20][R10.64+0x39], R15 ;  /* 0x0000390f0a008986 */ /* 0x0001e2000c101114 */
[----:B------:R-:W-:Y:S05]  /*6860*/  @P2 BRA `(.L_x_158) ;  /* 0x0000000000042947 */ /* 0x000fea0003800000 */
[----:B------:R1:W5:Y:S02]  /*6870*/  LDG.E.U8 R5, desc[UR20][R12.64+0x38] ;  /* 0x000038140c057981 */ /* 0x000364000c1e1100 */
.L_x_158:
[----:B------:R-:W-:Y:S05]  /*6880*/  BSYNC B1 ;  /* 0x0000000000017941 */ /* 0x000fea0003800000 */
.L_x_157:
        /* <DEDUP_REMOVED lines=12> */
.L_x_160:
[----:B------:R-:W-:Y:S05]  /*6950*/  BSYNC B1 ;  /* 0x0000000000017941 */ /* 0x000fea0003800000 */
.L_x_159:
[----:B------:R-:W-:Y:S05]  /*6960*/  @P1 BRA `(.L_x_161) ;  /* 0x0000001000301947 */ /* 0x000fea0003800000 */
[----:B-----5:R-:W-:-:S04]  /*6970*/  LOP3.LUT R5, R5, 0xff, RZ, 0xc0, !PT ;  /* 0x000000ff05057812 */ /* 0x020fc800078ec0ff */
[----:B------:R-:W-:-:S05]  /*6980*/  F2FP.F16.E4M3.UNPACK_B R5, R5 ;  /* 0x00000005ff05723e */ /* 0x000fca00020006ff */
[----:B------:R-:W-:-:S05]  /*6990*/  HADD2.F32 R10, -RZ, R5.H0_H0 ;  /* 0x20000005ff0a7230 */ /* 0x000fca0000004100 */
[----:B------:R-:W-:-:S04]  /*69a0*/  FMUL R5, R10, R9 ;  /* 0x000000090a057220 */ /* 0x000fc80000400000 */
[----:B------:R-:W-:-:S05]  /*69b0*/  FFMA R5, R18, R8, R5 ;  /* 0x0000000812057223 */ /* 0x000fca0000000005 */
[----:B------:R-:W-:-:S05]  /*69c0*/  F2FP.SATFINITE.E4M3.F32.PACK_AB_MERGE_C R5, RZ, R5, RZ ;  /* 0x00000005ff05723e */ /* 0x000fca00048070ff */
[----:B------:R0:W-:Y:S01]  /*69d0*/  STG.E.U8 desc[UR20][R6.64+0x39], R5 ;  /* 0x0000390506007986 */ /* 0x0001e2000c101114 */
[----:B------:R-:W-:Y:S05]  /*69e0*/  BRA `(.L_x_161) ;  /* 0x0000001000107947 */ /* 0x000fea0003800000 */
.L_x_32:
[C---:B------:R-:W-:Y:S01]  /*69f0*/  ISETP.GE.AND P0, PT, R34.reuse, 0x1, PT ;  /* 0x000000012200780c */ /* 0x040fe20003f06270 */
[-C--:B--2---:R-:W-:Y:S01]  /*6a00*/  FMUL R145, R145, R8.reuse ;  /* 0x0000000891917220 */ /* 0x084fe20000400000 */
[----:B------:R-:W-:Y:S01]  /*6a10*/  ISETP.GE.AND P2, PT, R34, 0x9, PT ;  /* 0x000000092200780c */ /* 0x000fe20003f46270 */
[-C--:B------:R-:W-:Y:S01]  /*6a20*/  FMUL R140, R140, R8.reuse ;  /* 0x000000088c8c7220 */ /* 0x080fe20000400000 */
[----:B------:R-:W-:Y:S01]  /*6a30*/  ISETP.LT.OR P1, PT, R33, 0x1, !P0 ;  /* 0x000000012100780c */ /* 0x000fe20004721670 */
[-C--:B------:R-:W-:Y:S01]  /*6a40*/  FMUL R143, R143, R8.reuse ;  /* 0x000000088f8f7220 */ /* 0x080fe20000400000 */
[----:B------:R-:W-:Y:S01]  /*6a50*/  F2FP.SATFINITE.E4M3.F32.PACK_AB_MERGE_C R145, RZ, R145, RZ ;  /* 0x00000091ff91723e */ /* 0x000fe200048070ff */
[-C--:B------:R-:W-:Y:S01]  /*6a60*/  FMUL R138, R138, R8.reuse ;  /* 0x000000088a8a7220 */ /* 0x080fe20000400000 */
[----:B------:R-:W-:Y:S01]  /*6a70*/  ISETP.LT.OR P4, PT, R33, 0x2, !P0 ;  /* 0x000000022100780c */ /* 0x000fe20004781670 */
[-C--:B------:R-:W-:Y:S01]  /*6a80*/  FMUL R141, R141, R8.reuse ;  /* 0x000000088d8d7220 */ /* 0x080fe20000400000 */
[C---:B------:R-:W-:Y:S01]  /*6a90*/  ISETP.LT.OR P5, PT, R33.reuse, 0x1, !P2 ;  /* 0x000000012100780c */ /* 0x040fe200057a1670 */
[-C--:B------:R-:W-:Y:S01]  /*6aa0*/  FMUL R136, R136, R8.reuse ;  /* 0x0000000888887220 */ /* 0x080fe20000400000 */
[----:B------:R-:W-:Y:S01]  /*6ab0*/  ISETP.LT.OR P6, PT, R33, 0x2, !P2 ;  /* 0x000000022100780c */ /* 0x000fe200057c1670 */
[----:B------:R-:W-:Y:S01]  /*6ac0*/  FMUL R139, R139, R8 ;  /* 0x000000088b8b7220 */ /* 0x000fe20000400000 */
[----:B------:R-:W-:Y:S01]  /*6ad0*/  F2FP.SATFINITE.E4M3.F32.PACK_AB_MERGE_C R5, RZ, R140, RZ ;  /* 0x0000008cff05723e */ /* 0x000fe200048070ff */
[-C--:B------:R-:W-:Y:S01]  /*6ae0*/  FMUL R134, R134, R8.reuse ;  /* 0x0000000886867220 */ /* 0x080fe20000400000 */
[----:B------:R-:W-:Y:S01]  /*6af0*/  F2FP.SATFINITE.E4M3.F32.PACK_AB_MERGE_C R143, RZ, R143, RZ ;  /* 0x0000008fff8f723e */ /* 0x000fe200048070ff */
[----:B------:R-:W-:Y:S01]  /*6b00*/  @!P1 STG.E.U8 desc[UR20][R14.64], R145 ;  /* 0x000000910e009986 */ /* 0x000fe2000c101114 */
[----:B------:R-:W-:Y:S01]  /*6b10*/  ISETP.LT.OR P1, PT, R33, 0x9, !P0 ;  /* 0x000000092100780c */ /* 0x000fe20004721670 */
[----:B------:R-:W-:Y:S01]  /*6b20*/  FMUL R137, R137, R8 ;  /* 0x0000000889897220 */ /* 0x000fe20000400000 */
[----:B------:R-:W-:Y:S01]  /*6b30*/  F2FP.SATFINITE.E4M3.F32.PACK_AB_MERGE_C R25, RZ, R138, RZ ;  /* 0x0000008aff19723e */ /* 0x000fe200048070ff */
[----:B------:R0:W-:Y:S01]  /*6b40*/  @!P4 STG.E.U8 desc[UR20][R14.64+0x1], R5 ;  /* 0x000001050e00c986 */ /* 0x0001e2000c101114 */
[----:B------:R-:W-:Y:S01]  /*6b50*/  F2FP.SATFINITE.E4M3.F32.PACK_AB_MERGE_C R141, RZ, R141, RZ ;  /* 0x0000008dff8d723e */ /* 0x000fe200048070ff */
[-C--:B------:R-:W-:Y:S01]  /*6b60*/  FMUL R132, R132, R8.reuse ;  /* 0x0000000884847220 */ /* 0x080fe20000400000 */
[C---:B------:R-:W-:Y:S01]  /*6b70*/  ISETP.LT.OR P4, PT, R33.reuse, 0xa, !P0 ;  /* 0x0000000a2100780c */ /* 0x040fe20004781670 */
[----:B------:R-:W-:Y:S01]  /*6b80*/  @!P5 STG.E.U8 desc[UR20][R12.64], R143 ;  /* 0x0000008f0c00d986 */ /* 0x000fe2000c101114 */
[----:B------:R-:W-:Y:S01]  /*6b90*/  ISETP.LT.OR P5, PT, R33, 0x9, !P2 ;  /* 0x000000092100780c */ /* 0x000fe200057a1670 */
[-C--:B------:R-:W-:Y:S01]  /*6ba0*/  FMUL R135, R135, R8.reuse ;  /* 0x0000000887877220 */ /* 0x080fe20000400000 */
[----:B------:R-:W-:Y:S01]  /*6bb0*/  F2FP.SATFINITE.E4M3.F32.PACK_AB_MERGE_C R139, RZ, R139, RZ ;  /* 0x0000008bff8b723e */ /* 0x000fe200048070ff */
[----:B------:R1:W-:Y:S01]  /*6bc0*/  @!P6 STG.E.U8 desc[UR20][R12.64+0x1], R25 ;  /* 0x000001190c00e986 */ /* 0x0003e2000c101114 */
[C---:B------:R-:W-:Y:S01]  /*6bd0*/  ISETP.LT.OR P6, PT, R33.reuse, 0xa, !P2 ;  /* 0x0000000a2100780c */ /* 0x040fe200057c1670 */
[-C--:B------:R-:W-:Y:S01]  /*6be0*/  FMUL R130, R130, R8.reuse ;  /* 0x0000000882827220 */ /* 0x080fe20000400000 */
[----:B------:R-:W-:Y:S01]  /*6bf0*/  F2FP.SATFINITE.E4M3.F32.PACK_AB_MERGE_C R137, RZ, R137, RZ ;  /* 0x00000089ff89723e */ /* 0x000fe200048070ff */
[----:B------:R-:W-:Y:S01]  /*6c00*/  @!P1 STG.E.U8 desc[UR20][R14.64+0x8], R141 ;  /* 0x0000088d0e009986 */ /* 0x000fe2000c101114 */
[----:B------:R-:W-:Y:S01]  /*6c10*/  ISETP.LT.OR P1, PT, R33, 0x11, !P0 ;  /* 0x000000112100780c */ /* 0x000fe20004721670 */
[----:B------:R-:W-:Y:S01]  /*6c20*/  FMUL R133, R133, R8 ;  /* 0x0000000885857220 */ /* 0x000fe20000400000 */
[----:B0-----:R-:W-:Y:S01]  /*6c30*/  F2FP.SATFINITE.E4M3.F32.PACK_AB_MERGE_C R5, RZ, R136, RZ ;  /* 0x00000088ff05723e */ /* 0x001fe200048070ff */
[-C--:B------:R-:W-:Y:S01]  /*6c40*/  FMUL R128, R128, R8.reuse ;  /* 0x0000000880807220 */ /* 0x080fe20000400000 */
[----:B------:R-:W-:Y:S01]  /*6c50*/  F2FP.SATFINITE.E4M3.F32.PACK_AB_MERGE_C R135, RZ, R135, RZ ;  /* 0x00000087ff87723e */ /* 0x000fe200048070ff */
[----:B------:R-:W-:Y:S01]  /*6c60*/  FMUL R131, R131, R8 ;  /* 0x0000000883837220 */ /* 0x000fe20000400000 */
[----:B------:R-:W-:Y:S01]  /*6c70*/  F2FP.SATFINITE.E4M3.F32.PACK_AB_MERGE_C R133, RZ, R133, RZ ;  /* 0x00000085ff85723e */ /* 0x000fe200048070ff */
[----:B------:R0:W-:Y:S01]  /*6c80*/  @!P4 STG.E.U8 desc[UR20][R14.64+0x9], R5 ;  /* 0x000009050e00c986 */ /* 0x0001e2000c101114 */
[----:B-1----:R-:W-:Y:S01]  /*6c90*/  F2FP.SATFINITE.E4M3.F32.PACK_AB_MERGE_C R25, RZ, R134, RZ ;  /* 0x00000086ff19723e */ /* 0x002fe200048070ff */
        /* <DEDUP_REMOVED lines=15> */
[-C--:B------:R-:W-:Y:S01]  /*6d90*/  FMUL R125, R125, R8.reuse ;  /* 0x000000087d7d7220 */ /* 0x080fe20000400000 */
[----:B------:R-:W-:Y:S01]  /*6da0*/  FMUL R120, R120, R8 ;  /* 0x0000000878787220 */ /* 0x000fe20000400000 */
[----:B------:R-:W-:Y:S01]  /*6db0*/  F2FP.SATFINITE.E4M3.F32.PACK_AB_MERGE_C R127, RZ, R127, RZ ;  /* 0x0000007fff7f723e */ /* 0x000fe200048070ff */
[----:B------:R0:W-:Y:S01]  /*6dc0*/  @!P4 STG.E.U8 desc[UR20][R14.64+0x11], R5 ;  /* 0x000011050e00c986 */ /* 0x0001e2000c101114 */
[----:B-1----:R-:W-:Y:S01]  /*6dd0*/  F2FP.SATFINITE.E4M3.F32.PACK_AB_MERGE_C R25, RZ, R130, RZ ;  /* 0x00000082ff19723e */ /* 0x002fe200048070ff */
[-C--:B------:R-:W-:Y:S01]  /*6de0*/  FMUL R123, R123, R8.reuse ;  /* 0x000000087b7b7220 */ /* 0x080fe20000400000 */
[C---:B------:R-:W-:Y:S01]  /*6df0*/  ISETP.LT.OR P4, PT, R33.reuse, 0x1a, !P0 ;  /* 0x0000001a2100780c */ /* 0x040fe20004781670 */
[----:B------:R-:W-:Y:S01]  /*6e00*/  @!P5 STG.E.U8 desc[UR20][R12.64+0x10], R135 ;  /* 0x000010870c00d986 */ /* 0x000fe2000c101114 */
[C---:B------:R-:W-:Y:S01]  /*6e10*/  ISETP.LT.OR P5, PT, R33.reuse, 0x19, !P2 ;  /* 0x000000192100780c */ /* 0x040fe200057a1670 */
[-C--:B------:R-:W-:Y:S01]  /*6e20*/  FMUL R118, R118, R8.reuse ;  /* 0x0000000876767220 */ /* 0x080fe20000400000 */
[----:B------:R-:W-:Y:S01]  /*6e30*/  F2FP.SATFINITE.E4M3.F32.PACK_AB_MERGE_C R125, RZ, R125, RZ ;  /* 0x0000007dff7d723e */ /* 0x000fe200048070ff */
[----:B------:R1:W-:Y:S01]  /*6e40*/  @!P6 STG.E.U8 desc[UR20][R12.64+0x11], R25 ;  /* 0x000011190c00e986 */ /* 0x0003e2000c101114 */
[----:B------:R-:W-:Y:S01]  /*6e50*/  ISETP.LT.OR P6, PT, R33, 0x1a, !P2 ;  /* 0x0000001a2100780c */ /* 0x000fe200057c1670 */
        /* <DEDUP_REMOVED lines=8> */
[-C--:B------:R-:W-:Y:S01]  /*6ee0*/  FMUL R114, R114, R8.reuse ;  /* 0x0000000872727220 */ /* 0x080fe20000400000 */
[----:B------:R-:W-:Y:S01]  /*6ef0*/  FMUL R112, R112, R8 ;  /* 0x0000000870707220 */ /* 0x000fe20000400000 */
[----:B-1----:R-:W-:Y:S01]  /*6f00*/  F2FP.SATFINITE.E4M3.F32.PACK_AB_MERGE_C R25, RZ, R126, RZ ;  /* 0x0000007eff19723e */ /* 0x002fe200048070ff */
[----:B------:R0:W-:Y:S01]  /*6f10*/  @!P4 STG.E.U8 desc[UR20][R14.64+0x19], R5 ;  /* 0x000019050e00c986 */ /* 0x0001e2000c101114 */
[----:B------:R-:W-:Y:S01]  /*6f20*/  ISETP.LT.OR P4, PT, R33, 0x22, !P0 ;  /* 0x000000222100780c */ /* 0x000fe20004781670 */
[-C--:B------:R-:W-:Y:S01]  /*6f30*/  FMUL R117, R117, R8.reuse ;  /* 0x0000000875757220 */ /* 0x080fe20000400000 */
[----:B------:R-:W-:Y:S01]  /*6f40*/  F2FP.SATFINITE.E4M3.F32.PACK_AB_MERGE_C R119, RZ, R119, RZ ;  /* 0x00000077ff77723e */ /* 0x000fe200048070ff */
[----:B------:R-:W-:Y:S01]  /*6f50*/  @!P5 STG.E.U8 desc[UR20][R12.64+0x18], R131 ;  /* 0x000018830c00d986 */ /* 0x000fe2000c101114 */
[----:B------:R-:W-:Y:S01]  /*6f60*/  ISETP.LT.OR P5, PT, R33, 0x21, !P2 ;  /* 0x000000212100780c */ /* 0x000fe200057a1670 */
[----:B------:R-:W-:Y:S01]  /*6f70*/  FMUL R115, R115, R8 ;  /* 0x0000000873737220 */ /* 0x000fe20000400000 */
[----:B------:R-:W-:Y:S01]  /*6f80*/  F2FP.SATFINITE.E4M3.F32.PACK_AB_MERGE_C R27, RZ, R112, RZ ;  /* 0x00000070ff1b723e */ /* 0x000fe200048070ff */
[----:B------:R1:W-:Y:S01]  /*6f90*/  @!P6 STG.E.U8 desc[UR20][R12.64+0x19], R25 ;  /* 0x000019190c00e986 */ /* 0x0003e2000c101114 */
[----:B------:R-:W-:Y:S01]  /*6fa0*/  ISETP.LT.OR P6, PT, R33, 0x22, !P2 ;  /* 0x000000222100780c */ /* 0x000fe200057c1670 */
[-C--:B------:R-:W-:Y:S01]  /*6fb0*/  FMUL R110, R110, R8.reuse ;  /* 0x000000086e6e7220 */ /* 0x080fe20000400000 */
[-C--:B------:R-:W-:Y:S01]  /*6fc0*/  FMUL R113, R113, R8.reuse ;  /* 0x0000000871717220 */ /* 0x080fe20000400000 */
        /* <DEDUP_REMOVED lines=39> */
[-C--:B------:R-:W-:Y:S01]  /*7240*/  FMUL R101, R101, R8.reuse ;  /* 0x0000000865657220 */ /* 0x080fe20000400000 */
[----:B------:R-:W-:Y:S01]  /*7250*/  @!P1 STG.E.U8 desc[UR20][R14.64+0x30], R121 ;  /* 0x000030790e009986 */ /* 0x000fe2000c101114 */
[----:B------:R-:W-:Y:S01]  /*7260*/  ISETP.LT.OR P1, PT, R33, 0x39, !P0 ;  /* 0x000000392100780c */ /* 0x000fe20004721670 */
[-C--:B------:R-:W-:Y:S01]  /*7270*/  FMUL R99, R99, R8.reuse ;  /* 0x0000000863637220 */ /* 0x080fe20000400000 */
[----:B------:R-:W-:Y:S01]  /*7280*/  ISETP.LT.OR P0, PT, R33, 0x3a, !P0 ;  /* 0x0000003a2100780c */ /* 0x000fe20004701670 */
[----:B------:R-:W-:Y:S01]  /*7290*/  FMUL R94, R94, R8 ;  /* 0x000000085e5e7220 */ /* 0x000fe20000400000 */
[----:B0-----:R-:W-:Y:S01]  /*72a0*/  F2FP.SATFINITE.E4M3.F32.PACK_AB_MERGE_C R5, RZ, R116, RZ ;  /* 0x00000074ff05723e */ /* 0x001fe200048070ff */
[-C--:B------:R-:W-:Y:S01]  /*72b0*/  FMUL R92, R92, R8.reuse ;  /* 0x000000085c5c7220 */ /* 0x080fe20000400000 */
[----:B------:R-:W-:Y:S01]  /*72c0*/  F2FP.SATFINITE.E4M3.F32.PACK_AB_MERGE_C R103, RZ, R103, RZ ;  /* 0x00000067ff67723e */ /* 0x000fe200048070ff */
[----:B------:R-:W-:Y:S01]  /*72d0*/  FMUL R95, R95, R8 ;  /* 0x000000085f5f7220 */ /* 0x000fe20000400000 */
[----:B-1----:R-:W-:Y:S01]  /*72e0*/  F2FP.SATFINITE.E4M3.F32.PACK_AB_MERGE_C R25, RZ, R114, RZ ;  /* 0x00000072ff19723e */ /* 0x002fe200048070ff */
[----:B------:R0:W-:Y:S01]  /*72f0*/  @!P4 STG.E.U8 desc[UR20][R14.64+0x31], R5 ;  /* 0x000031050e00c986 */ /* 0x0001e2000c101114 */
[----:B------:R-:W-:Y:S01]  /*7300*/  ISETP.LT.OR P4, PT, R33, 0x39, !P2 ;  /* 0x000000392100780c */ /* 0x000fe20005781670 */
[-C--:B------:R-:W-:Y:S01]  /*7310*/  FMUL R97, R97, R8.reuse ;  /* 0x0000000861617220 */ /* 0x080fe20000400000 */
[----:B------:R-:W-:Y:S01]  /*7320*/  ISETP.LT.OR P2, PT, R33, 0x3a, !P2 ;  /* 0x0000003a2100780c */ /* 0x000fe20005741670 */
[----:B------:R-:W-:Y:S01]  /*7330*/  @!P5 STG.E.U8 desc[UR20][R12.64+0x30], R119 ;  /* 0x000030770c00d986 */ /* 0x000fe2000c101114 */
[----:B------:R-:W-:Y:S01]  /*7340*/  F2FP.SATFINITE.E4M3.F32.PACK_AB_MERGE_C R101, RZ, R101, RZ ;  /* 0x00000065ff65723e */ /* 0x000fe200048070ff */
[-C--:B------:R-:W-:Y:S01]  /*7350*/  FMUL R90, R90, R8.reuse ;  /* 0x000000085a5a7220 */ /* 0x080fe20000400000 */
[----:B------:R-:W-:Y:S01]  /*7360*/  F2FP.SATFINITE.E4M3.F32.PACK_AB_MERGE_C R99, RZ, R99, RZ ;  /* 0x00000063ff63723e */ /* 0x000fe200048070ff */
[----:B------:R-:W-:Y:S01]  /*7370*/  @!P6 STG.E.U8 desc[UR20][R12.64+0x31], R25 ;  /* 0x000031190c00e986 */ /* 0x000fe2000c101114 */
[----:B------:R-:W-:Y:S01]  /*7380*/  F2FP.SATFINITE.E4M3.F32.PACK_AB_MERGE_C R95, RZ, R95, RZ ;  /* 0x0000005fff5f723e */ /* 0x000fe200048070ff */
[-C--:B------:R-:W-:Y:S01]  /*7390*/  FMUL R22, R22, R8.reuse ;  /* 0x0000000816167220 */ /* 0x080fe20000400000 */
[-C--:B------:R-:W-:Y:S01]  /*73a0*/  FMUL R93, R93, R8.reuse ;  /* 0x000000085d5d7220 */ /* 0x080fe20000400000 */
[----:B------:R-:W-:Y:S01]  /*73b0*/  @!P0 STG.E.U8 desc[UR20][R14.64+0x39], R27 ;  /* 0x0000391b0e008986 */ /* 0x000fe2000c101114 */
[----:B------:R-:W-:Y:S01]  /*73c0*/  ISETP.GE.AND P0, PT, R34, 0x81, PT ;  /* 0x000000812200780c */ /* 0x000fe20003f06270 */
[----:B------:R-:W-:Y:S01]  /*73d0*/  FMUL R91, R91, R8 ;  /* 0x000000085b5b7220 */ /* 0x000fe20000400000 */
[----:B0-----:R-:W-:Y:S01]  /*73e0*/  F2FP.SATFINITE.E4M3.F32.PACK_AB_MERGE_C R5, RZ, R110, RZ ;  /* 0x0000006eff05723e */ /* 0x001fe200048070ff */
[----:B------:R0:W-:Y:S01]  /*73f0*/  @!P1 STG.E.U8 desc[UR20][R14.64+0x38], R117 ;  /* 0x000038750e009986 */ /* 0x0001e2000c101114 */
[C---:B------:R-:W-:Y:S01]  /*7400*/  ISETP.LT.OR P6, PT, R33.reuse, 0x1, !P0 ;  /* 0x000000012100780c */ /* 0x040fe200047c1670 */
[-C--:B------:R-:W-:Y:S01]  /*7410*/  FMUL R88, R88, R8.reuse ;  /* 0x0000000858587220 */ /* 0x080fe20000400000 */
[----:B------:R-:W-:Y:S01]  /*7420*/  ISETP.LT.OR P5, PT, R33, 0x2, !P0 ;  /* 0x000000022100780c */ /* 0x000fe200047a1670 */
[----:B------:R-:W-:Y:S01]  /*7430*/  @!P4 STG.E.U8 desc[UR20][R12.64+0x38], R115 ;  /* 0x000038730c00c986 */ /* 0x000fe2000c101114 */
[----:B------:R-:W-:Y:S01]  /*7440*/  ISETP.GE.AND P1, PT, R34, 0x89, PT ;  /* 0x000000892200780c */ /* 0x000fe20003f26270 */
[-C--:B------:R-:W-:Y:S01]  /*7450*/  FMUL R21, R21, R8.reuse ;  /* 0x0000000815157220 */ /* 0x080fe20000400000 */
[----:B------:R-:W-:Y:S01]  /*7460*/  F2FP.SATFINITE.E4M3.F32.PACK_AB_MERGE_C R97, RZ, R97, RZ ;  /* 0x00000061ff61723e */ /* 0x000fe200048070ff */
[----:B------:R1:W-:Y:S01]  /*7470*/  @!P2 STG.E.U8 desc[UR20][R12.64+0x39], R5 ;  /* 0x000039050c00a986 */ /* 0x0003e2000c101114 */
[----:B------:R-:W-:Y:S01]  /*7480*/  ISETP.LT.OR P4, PT, R33, 0x1, !P1 ;  /* 0x000000012100780c */ /* 0x000fe20004f81670 */
[-C--:B------:R-:W-:Y:S01]  /*7490*/  FMUL R89, R89, R8.reuse ;  /* 0x0000000859597220 */ /* 0x080fe20000400000 */
[----:B------:R-:W-:Y:S01]  /*74a0*/  ISETP.LT.OR P2, PT, R33, 0xa, !P0 ;  /* 0x0000000a2100780c */ /* 0x000fe20004741670 */
[----:B------:R-:W-:Y:S01]  /*74b0*/  FMUL R23, R23, R8 ;  /* 0x0000000817177220 */ /* 0x000fe20000400000 */
[----:B0-----:R-:W-:Y:S01]  /*74c0*/  F2FP.SATFINITE.E4M3.F32.PACK_AB_MERGE_C R15, RZ, R108, RZ ;  /* 0x0000006cff0f723e */ /* 0x001fe200048070ff */
[----:B------:R-:W-:Y:S01]  /*74d0*/  @!P6 STG.E.U8 desc[UR20][R10.64], R113 ;  /* 0x000000710a00e986 */ /* 0x000fe2000c101114 */
[C---:B------:R-:W-:Y:S01]  /*74e0*/  ISETP.LT.OR P6, PT, R33.reuse, 0x2, !P1 ;  /* 0x000000022100780c */ /* 0x040fe20004fc1670 */
[-C--:B------:R-:W-:Y:S01]  /*74f0*/  FMUL R20, R20, R8.reuse ;  /* 0x0000000814147220 */ /* 0x080fe20000400000 */
[----:B------:R-:W-:Y:S01]  /*7500*/  F2FP.SATFINITE.E4M3.F32.PACK_AB_MERGE_C R93, RZ, R93, RZ ;  /* 0x0000005dff5d723e */ /* 0x000fe200048070ff */
[----:B------:R-:W-:Y:S01]  /*7510*/  @!P5 STG.E.U8 desc[UR20][R10.64+0x1], R15 ;  /* 0x0000010f0a00d986 */ /* 0x000fe2000c101114 */
[----:B------:R-:W-:Y:S01]  /*7520*/  ISETP.LT.OR P5, PT, R33, 0x9, !P0 ;  /* 0x000000092100780c */ /* 0x000fe200047a1670 */
[----:B------:R-:W-:Y:S01]  /*7530*/  FMUL R17, R17, R8 ;  /* 0x0000000811117220 */ /* 0x000fe20000400000 */
[----:B-1----:R-:W-:Y:S01]  /*7540*/  F2FP.SATFINITE.E4M3.F32.PACK_AB_MERGE_C R5, RZ, R106, RZ ;  /* 0x0000006aff05723e */ /* 0x002fe200048070ff */
[----:B------:R-:W-:Y:S01]  /*7550*/  @!P4 STG.E.U8 desc[UR20][R6.64], R111 ;  /* 0x0000006f0600c986 */ /* 0x000fe2000c101114 */
[----:B------:R-:W-:Y:S01]  /*7560*/  F2FP.SATFINITE.E4M3.F32.PACK_AB_MERGE_C R13, RZ, R104, RZ ;  /* 0x00000068ff0d723e */ /* 0x000fe200048070ff */
[-C--:B------:R-:W-:Y:S01]  /*7570*/  FMUL R16, R16, R8.reuse ;  /* 0x0000000810107220 */ /* 0x080fe20000400000 */
[----:B------:R-:W-:Y:S01]  /*7580*/  ISETP.LT.OR P4, PT, R33, 0x9, !P1 ;  /* 0x000000092100780c */ /* 0x000fe20004f81670 */
[-C--:B------:R-:W-:Y:S01]  /*7590*/  FMUL R19, R19, R8.reuse ;  /* 0x0000000813137220 */ /* 0x080fe20000400000 */
[----:B------:R-:W-:Y:S01]  /*75a0*/  F2FP.SATFINITE.E4M3.F32.PACK_AB_MERGE_C R91, RZ, R91, RZ ;  /* 0x0000005bff5b723e */ /* 0x000fe200048070ff */
[----:B------:R0:W-:Y:S01]  /*75b0*/  @!P6 STG.E.U8 desc[UR20][R6.64+0x1], R5 ;  /* 0x000001050600e986 */ /* 0x0001e2000c101114 */
[C---:B------:R-:W-:Y:S01]  /*75c0*/  ISETP.LT.OR P6, PT, R33.reuse, 0xa, !P1 ;  /* 0x0000000a2100780c */ /* 0x040fe20004fc1670 */
[----:B------:R-:W-:Y:S01]  /*75d0*/  FMUL R18, R18, R8 ;  /* 0x0000000812127220 */ /* 0x000fe20000400000 */
[----:B------:R-:W-:Y:S01]  /*75e0*/  F2FP.SATFINITE.E4M3.F32.PACK_AB_MERGE_C R21, RZ, R21, RZ ;  /* 0x00000015ff15723e */ /* 0x000fe200048070ff */
[----:B------:R1:W-:Y:S01]  /*75f0*/  @!P2 STG.E.U8 desc[UR20][R10.64+0x9], R13 ;  /* 0x0000090d0a00a986 */ /* 0x0003e2000c101114 */
[----:B------:R-:W-:-:S02]  /*7600*/  ISETP.LT.OR P2, PT, R33, 0x12, !P0 ;  /* 0x000000122100780c */ /* 0x000fc40004741670 */
[----:B------:R-:W-:Y:S01]  /*7610*/  F2FP.SATFINITE.E4M3.F32.PACK_AB_MERGE_C R89, RZ, R89, RZ ;  /* 0x00000059ff59723e */ /* 0x000fe200048070ff */
[----:B------:R-:W-:Y:S01]  /*7620*/  @!P5 STG.E.U8 desc[UR20][R10.64+0x8], R107 ;  /* 0x0000086b0a00d986 */ /* 0x000fe2000c101114 */
[C---:B------:R-:W-:Y:S02]  /*7630*/  ISETP.LT.OR P5, PT, R33.reuse, 0x11, !P0 ;  /* 0x000000112100780c */ /* 0x040fe400047a1670 */
[----:B------:R-:W-:Y:S01]  /*7640*/  F2FP.SATFINITE.E4M3.F32.PACK_AB_MERGE_C R23, RZ, R23, RZ ;  /* 0x00000017ff17723e */ /* 0x000fe200048070ff */
[----:B------:R-:W-:Y:S01]  /*7650*/  @!P4 STG.E.U8 desc[UR20][R6.64+0x8], R109 ;  /* 0x0000086d0600c986 */ /* 0x000fe2000c101114 */
[----:B0-----:R-:W-:Y:S02]  /*7660*/  F2FP.SATFINITE.E4M3.F32.PACK_AB_MERGE_C R5, RZ, R102, RZ ;  /* 0x00000066ff05723e */ /* 0x001fe400048070ff */
[C---:B------:R-:W-:Y:S02]  /*7670*/  ISETP.LT.OR P4, PT, R33.reuse, 0x11, !P1 ;  /* 0x000000112100780c */ /* 0x040fe40004f81670 */
[----:B-1----:R-:W-:Y:S01]  /*7680*/  F2FP.SATFINITE.E4M3.F32.PACK_AB_MERGE_C R13, RZ, R98, RZ ;  /* 0x00000062ff0d723e */ /* 0x002fe200048070ff */
[----:B------:R0:W-:Y:S01]  /*7690*/  @!P6 STG.E.U8 desc[UR20][R6.64+0x9], R5 ;  /* 0x000009050600e986 */ /* 0x0001e2000c101114 */
[----:B------:R-:W-:-:S02]  /*76a0*/  ISETP.LT.OR P6, PT, R33, 0x12, !P1 ;  /* 0x000000122100780c */ /* 0x000fc40004fc1670 */
[----:B------:R-:W-:Y:S01]  /*76b0*/  F2FP.SATFINITE.E4M3.F32.PACK_AB_MERGE_C R17, RZ, R17, RZ ;  /* 0x00000011ff11723e */ /* 0x000fe200048070ff */
[----:B------:R1:W-:Y:S01]  /*76c0*/  @!P2 STG.E.U8 desc[UR20][R10.64+0x11], R13 ;  /* 0x0000110d0a00a986 */ /* 0x0003e2000c101114 */
[C---:B------:R-:W-:Y:S02]  /*76d0*/  ISETP.LT.OR P2, PT, R33.reuse, 0x1a, !P0 ;  /* 0x0000001a2100780c */ /* 0x040fe40004741670 */
[----:B------:R-:W-:Y:S01]  /*76e0*/  F2FP.SATFINITE.E4M3.F32.PACK_AB_MERGE_C R19, RZ, R19, RZ ;  /* 0x00000013ff13723e */ /* 0x000fe200048070ff */
[----:B------:R-:W-:Y:S01]  /*76f0*/  @!P5 STG.E.U8 desc[UR20][R10.64+0x10], R105 ;  /* 0x000010690a00d986 */ /* 0x000fe2000c101114 */
[----:B------:R-:W-:Y:S02]  /*7700*/  ISETP.LT.OR P5, PT, R33, 0x19, !P0 ;  /* 0x000000192100780c */ /* 0x000fe400047a1670 */
[----:B------:R-:W-:Y:S01]  /*7710*/  F2FP.SATFINITE.E4M3.F32.PACK_AB_MERGE_C R15, RZ, R18, RZ ;  /* 0x00000012ff0f723e */ /* 0x000fe200048070ff */
[----:B------:R-:W-:Y:S01]  /*7720*/  @!P4 STG.E.U8 desc[UR20][R6.64+0x10], R103 ;  /* 0x000010670600c986 */ /* 0x000fe2000c101114 */
[----:B0-----:R-:W-:-:S02]  /*7730*/  F2FP.SATFINITE.E4M3.F32.PACK_AB_MERGE_C R5, RZ, R100, RZ ;  /* 0x00000064ff05723e */ /* 0x001fc400048070ff */
[C---:B------:R-:W-:Y:S02]  /*7740*/  ISETP.LT.OR P4, PT, R33.reuse, 0x19, !P1 ;  /* 0x000000192100780c */ /* 0x040fe40004f81670 */
[----:B-1----:R-:W-:Y:S01]  /*7750*/  F2FP.SATFINITE.E4M3.F32.PACK_AB_MERGE_C R13, RZ, R96, RZ ;  /* 0x00000060ff0d723e */ /* 0x002fe200048070ff */
[----:B------:R0:W-:Y:S01]  /*7760*/  @!P6 STG.E.U8 desc[UR20][R6.64+0x11], R5 ;  /* 0x000011050600e986 */ /* 0x0001e2000c101114 */
[----:B------:R-:W-:-:S03]  /*7770*/  ISETP.LT.OR P6, PT, R33, 0x1a, !P1 ;  /* 0x0000001a2100780c */ /* 0x000fc60004fc1670 */
[----:B------:R1:W-:Y:S01]  /*7780*/  @!P2 STG.E.U8 desc[UR20][R10.64+0x19], R13 ;  /* 0x0000190d0a00a986 */ /* 0x0003e2000c101114 */
[----:B------:R-:W-:-:S03]  /*7790*/  ISETP.LT.OR P2, PT, R33, 0x22, !P0 ;  /* 0x000000222100780c */ /* 0x000fc60004741670 */
[----:B------:R-:W-:Y:S01]  /*77a0*/  @!P5 STG.E.U8 desc[UR20][R10.64+0x18], R101 ;  /* 0x000018650a00d986 */ /* 0x000fe2000c101114 */
[C---:B------:R-:W-:Y:S02]  /*77b0*/  ISETP.LT.OR P5, PT, R33.reuse, 0x21, !P0 ;  /* 0x000000212100780c */ /* 0x040fe400047a1670 */
[----:B0-----:R-:W-:Y:S01]  /*77c0*/  F2FP.SATFINITE.E4M3.F32.PACK_AB_MERGE_C R5, RZ, R94, RZ ;  /* 0x0000005eff05723e */ /* 0x001fe200048070ff */
[----:B------:R-:W-:Y:S01]  /*77d0*/  @!P4 STG.E.U8 desc[UR20][R6.64+0x18], R99 ;  /* 0x000018630600c986 */ /* 0x000fe2000c101114 */
        /* <DEDUP_REMOVED lines=25> */
[C---:B------:R-:W-:Y:S02]  /*7970*/  ISETP.LT.OR P2, PT, R33.reuse, 0x39, !P0 ;  /* 0x000000392100780c */ /* 0x040fe40004741670 */
[C---:B------:R-:W-:Y:S01]  /*7980*/  ISETP.LT.OR P0, PT, R33.reuse, 0x3a, !P0 ;  /* 0x0000003a2100780c */ /* 0x040fe20004701670 */
[----:B------:R1:W-:Y:S01]  /*7990*/  @!P5 STG.E.U8 desc[UR20][R10.64+0x30], R89 ;  /* 0x000030590a00d986 */ /* 0x0003e2000c101114 */
[C---:B------:R-:W-:Y:S02]  /*79a0*/  ISETP.LT.OR P5, PT, R33.reuse, 0x39, !P1 ;  /* 0x000000392100780c */ /* 0x040fe40004fa1670 */
[----:B------:R-:W-:Y:S01]  /*79b0*/  ISETP.LT.OR P1, PT, R33, 0x3a, !P1 ;  /* 0x0000003a2100780c */ /* 0x000fe20004f21670 */
[----:B------:R1:W-:Y:S01]  /*79c0*/  @!P4 STG.E.U8 desc[UR20][R6.64+0x30], R23 ;  /* 0x000030170600c986 */ /* 0x0003e2000c101114 */
[----:B0-----:R-:W-:-:S05]  /*79d0*/  F2FP.SATFINITE.E4M3.F32.PACK_AB_MERGE_C R5, RZ, R20, RZ ;  /* 0x00000014ff05723e */ /* 0x001fca00048070ff */
[----:B------:R1:W-:Y:S04]  /*79e0*/  @!P6 STG.E.U8 desc[UR20][R6.64+0x31], R5 ;  /* 0x000031050600e986 */ /* 0x0003e8000c101114 */
[----:B------:R1:W-:Y:S04]  /*79f0*/  @!P2 STG.E.U8 desc[UR20][R10.64+0x38], R17 ;  /* 0x000038110a00a986 */ /* 0x0003e8000c101114 */
[----:B------:R1:W-:Y:S04]  /*7a00*/  @!P0 STG.E.U8 desc[UR20][R10.64+0x39], R13 ;  /* 0x0000390d0a008986 */ /* 0x0003e8000c101114 */
[----:B------:R1:W-:Y:S04]  /*7a10*/  @!P5 STG.E.U8 desc[UR20][R6.64+0x38], R19 ;  /* 0x000038130600d986 */ /* 0x0003e8000c101114 */
[----:B------:R1:W-:Y:S02]  /*7a20*/  @!P1 STG.E.U8 desc[UR20][R6.64+0x39], R15 ;  /* 0x0000390f06009986 */ /* 0x0003e4000c101114 */
.L_x_161:
[----:B------:R-:W-:Y:S05]  /*7a30*/  BSYNC B0 ;  /* 0x0000000000007941 */ /* 0x000fea0003800000 */
.L_x_31:
[----:B------:R-:W-:Y:S01]  /*7a40*/  ULDC UR6, c[0x0][0xc] ;  /* 0x0000030000067ab9 */ /* 0x000fe20000000800 */
[----:B------:R-:W-:Y:S01]  /*7a50*/  ULDC UR7, c[0x0][0x10] ;  /* 0x0000040000077ab9 */ /* 0x000fe20000000800 */
[----:B01---5:R-:W0:Y:S01]  /*7a60*/  LDC R5, c[0x0][0x14] ;  /* 0x00000500ff057b82 */ /* 0x023e220000000800 */
[----:B------:R-:W-:Y:S01]  /*7a70*/  UIMAD.WIDE.U32 UR6, UR6, UR7, URZ ;  /* 0x00000007060672a5 */ /* 0x000fe2000f8e003f */
[----:B------:R-:W-:Y:S01]  /*7a80*/  PRMT R6, RZ, 0x7610, R6 ;  /* 0x00007610ff067816 */ /* 0x000fe20000000006 */
[----:B------:R-:W-:-:S04]  /*7a90*/  IMAD.MOV.U32 R7, RZ, RZ, -0x1 ;  /* 0xffffffffff077424 */ /* 0x000fc800078e00ff */
[----:B0-----:R-:W-:-:S04]  /*7aa0*/  IMAD.WIDE.U32 R2, R5, UR6, R2 ;  /* 0x0000000605027c25 */ /* 0x001fc8000f8e0002 */
[----:B------:R-:W-:Y:S01]  /*7ab0*/  IMAD R5, R5, UR7, RZ ;  /* 0x0000000705057c24 */ /* 0x000fe2000f8e02ff */
[----:B------:R-:W-:Y:S02]  /*7ac0*/  ULDC.64 UR6, c[0x0][0x650] ;  /* 0x0001940000067ab9 */ /* 0x000fe40000000a00 */
[----:B------:R-:W-:Y:S01]  /*7ad0*/  ISETP.GE.U32.AND P0, PT, R2, UR6, PT ;  /* 0x0000000602007c0c */ /* 0x000fe2000bf06070 */
[----:B------:R-:W-:Y:S02]  /*7ae0*/  IMAD.IADD R3, R3, 0x1, R5 ;  /* 0x0000000103037824 */ /* 0x000fe400078e0205 */
[----:B------:R-:W-:-:S03]  /*7af0*/  IMAD.MOV.U32 R5, RZ, RZ, -0x1 ;  /* 0xffffffffff057424 */ /* 0x000fc600078e00ff */
[----:B------:R-:W-:-:S13]  /*7b00*/  ISETP.GE.U32.AND.EX P0, PT, R3, UR7, PT, P0 ;  /* 0x0000000703007c0c */ /* 0x000fda000bf06100 */
[----:B------:R-:W-:Y:S05]  /*7b10*/  @P0 BRA `(.L_x_162) ;  /* 0x0000000400600947 */ /* 0x000fea0003800000 */
[----:B------:R-:W0:Y:S01]  /*7b20*/  S2R R20, SR_CTAID.X ;  /* 0x0000000000147919 */ /* 0x000e220000002500 */
[----:B------:R-:W1:Y:S01]  /*7b30*/  LDC.64 R14, c[0x0][0x628] ;  /* 0x00018a00ff0e7b82 */ /* 0x000e620000000a00 */
[----:B------:R-:W-:Y:S01]  /*7b40*/  ULDC UR6, c[0x0][0x150] ;  /* 0x0000540000067ab9 */ /* 0x000fe20000000800 */
[----:B--234-:R-:W-:Y:S01]  /*7b50*/  IMAD.MOV.U32 R12, RZ, RZ, R2 ;  /* 0x000000ffff0c7224 */ /* 0x01cfe200078e0002 */
[----:B------:R-:W2:Y:S01]  /*7b60*/  S2R R22, SR_CTAID.Y ;  /* 0x0000000000167919 */ /* 0x000ea20000002600 */
[----:B------:R-:W-:-:S04]  /*7b70*/  IMAD.MOV.U32 R13, RZ, RZ, R3 ;  /* 0x000000ffff0d7224 */ /* 0x000fc800078e0003 */
[----:B------:R-:W3:Y:S08]  /*7b80*/  LDC R23, c[0x0][0x144] ;  /* 0x00005100ff177b82 */ /* 0x000ef00000000800 */
[----:B------:R-:W4:Y:S08]  /*7b90*/  LDC R16, c[0x0][0x630] ;  /* 0x00018c00ff107b82 */ /* 0x000f300000000800 */
[----:B------:R-:W2:Y:S01]  /*7ba0*/  LDC.64 R18, c[0x0][0x620] ;  /* 0x00018800ff127b82 */ /* 0x000ea20000000a00 */
[----:B-1----:R-:W-:-:S04]  /*7bb0*/  ISETP.NE.U32.AND P0, PT, R14, RZ, PT ;  /* 0x000000ff0e00720c */ /* 0x002fc80003f05070 */
[----:B------:R-:W-:Y:S02]  /*7bc0*/  ISETP.NE.AND.EX P0, PT, R15, RZ, PT, P0 ;  /* 0x000000ff0f00720c */ /* 0x000fe40003f05300 */
[----:B0-----:R-:W-:-:S05]  /*7bd0*/  I2FP.F32.U32 R5, R20 ;  /* 0x0000001400057245 */ /* 0x001fca0000201000 */
[----:B------:R-:W-:-:S04]  /*7be0*/  FMUL R5, R5, UR6 ;  /* 0x0000000605057c20 */ /* 0x000fc80008400000 */
[----:B------:R0:W1:Y:S02]  /*7bf0*/  F2I.U32.TRUNC.NTZ R21, R5 ;  /* 0x0000000500157305 */ /* 0x000064000020f000 */
[----:B---34-:R-:W-:Y:S05]  /*7c00*/  @!P0 BRA `(.L_x_163) ;  /* 0x0000000000288947 */ /* 0x018fea0003800000 */
[----:B0-----:R-:W0:Y:S02]  /*7c10*/  LDC R5, c[0x0][0x634] ;  /* 0x00018d00ff057b82 */ /* 0x001e240000000800 */
        /* <DEDUP_REMOVED lines=9> */
.L_x_163:
[-CC-:B------:R-:W-:Y:S01]  /*7cb0*/  SHF.R.U64 R17, R12, R16.reuse, R13.reuse ;  /* 0x000000100c117219 */ /* 0x180fe2000000120d */
[----:B------:R-:W3:Y:S01]  /*7cc0*/  LDC.64 R28, c[0x0][0x640] ;  /* 0x00019000ff1c7b82 */ /* 0x000ee20000000a00 */
[----:B0-----:R-:W-:Y:S01]  /*7cd0*/  SHF.R.U32.HI R5, RZ, R16, R13 ;  /* 0x00000010ff057219 */ /* 0x001fe2000001160d */
[----:B-1----:R-:W-:Y:S01]  /*7ce0*/  IMAD.MOV R21, RZ, RZ, -R21 ;  /* 0x000000ffff157224 */ /* 0x002fe200078e0a15 */
[----:B------:R-:W-:Y:S01]  /*7cf0*/  IADD3 R11, P0, RZ, -R17, RZ ;  /* 0x80000011ff0b7210 */ /* 0x000fe20007f1e0ff */
[----:B------:R-:W-:Y:S02]  /*7d00*/  ULDC UR6, c[0x0][0x154] ;  /* 0x0000550000067ab9 */ /* 0x000fe40000000800 */
[----:B------:R-:W-:Y:S02]  /*7d10*/  IMAD R23, R23, R21, R20 ;  /* 0x0000001517177224 */ /* 0x000fe400078e0214 */
[----:B------:R-:W0:Y:S01]  /*7d20*/  LDC R12, c[0x0][0x618] ;  /* 0x00018600ff0c7b82 */ /* 0x000e220000000800 */
[----:B------:R-:W-:-:S02]  /*7d30*/  IMAD.X R5, RZ, RZ, ~R5, P0 ;  /* 0x000000ffff057224 */ /* 0x000fc400000e0e05 */
[----:B--2---:R-:W-:-:S04]  /*7d40*/  IMAD.WIDE.U32 R6, R11, R18, R2 ;  /* 0x000000120b067225 */ /* 0x004fc800078e0002 */
[----:B------:R-:W-:Y:S01]  /*7d50*/  IMAD R10, R5, R18, RZ ;  /* 0x00000012050a7224 */ /* 0x000fe200078e02ff */
[----:B------:R-:W1:Y:S03]  /*7d60*/  LDC R24, c[0x0][0x608] ;  /* 0x00018200ff187b82 */ /* 0x000e660000000800 */
[----:B------:R-:W-:Y:S02]  /*7d70*/  IMAD R5, R11, R19, R10 ;  /* 0x000000130b057224 */ /* 0x000fe400078e020a */
[----:B------:R-:W-:Y:S02]  /*7d80*/  IMAD.MOV.U32 R11, RZ, RZ, 0x1 ;  /* 0x00000001ff0b7424 */ /* 0x000fe400078e00ff */
[----:B------:R-:W-:Y:S01]  /*7d90*/  IMAD.IADD R5, R7, 0x1, R5 ;  /* 0x0000000107057824 */ /* 0x000fe200078e0205 */
[----:B------:R-:W2:Y:S01]  /*7da0*/  LDC R26, c[0x0][0x658] ;  /* 0x00019600ff1a7b82 */ /* 0x000ea20000000800 */
[----:B------:R-:W-:-:S02]  /*7db0*/  I2FP.F32.U32 R7, R22 ;  /* 0x0000001600077245 */ /* 0x000fc40000201000 */
[----:B---3--:R-:W-:-:S03]  /*7dc0*/  ISETP.NE.U32.AND P0, PT, R28, RZ, PT ;  /* 0x000000ff1c00720c */ /* 0x008fc60003f05070 */
[----:B------:R-:W-:Y:S01]  /*7dd0*/  FMUL R10, R7, UR6 ;  /* 0x00000006070a7c20 */ /* 0x000fe20008400000 */
[----:B------:R-:W-:Y:S01]  /*7de0*/  ISETP.NE.AND.EX P0, PT, R29, RZ, PT, P0 ;  /* 0x000000ff1d00720c */ /* 0x000fe20003f05300 */
[----:B------:R-:W3:Y:S01]  /*7df0*/  LDC R21, c[0x0][0x148] ;  /* 0x00005200ff157b82 */ /* 0x000ee20000000800 */
[-CC-:B0-----:R-:W-:Y:S01]  /*7e00*/  SHF.R.U64 R16, R6, R12.reuse, R5.reuse ;  /* 0x0000000c06107219 */ /* 0x181fe20000001205 */
[----:B------:R0:W4:Y:S01]  /*7e10*/  F2I.U32.TRUNC.NTZ R18, R10 ;  /* 0x0000000a00127305 */ /* 0x000122000020f000 */
[----:B------:R-:W-:Y:S01]  /*7e20*/  SHF.R.U32.HI R5, RZ, R12, R5 ;  /* 0x0000000cff057219 */ /* 0x000fe20000011605 */
[----:B------:R-:W-:-:S04]  /*7e30*/  IMAD.MOV.U32 R7, RZ, RZ, -0x1 ;  /* 0xffffffffff077424 */ /* 0x000fc800078e00ff */
[----:B------:R-:W0:Y:S01]  /*7e40*/  LDC R20, c[0x0][0x600] ;  /* 0x00018000ff147b82 */ /* 0x000e220000000800 */
[-CC-:B-1----:R-:W-:Y:S02]  /*7e50*/  SHF.R.U64 R14, R16, R24.reuse, R5.reuse ;  /* 0x00000018100e7219 */ /* 0x182fe40000001205 */
[----:B------:R-:W-:-:S05]  /*7e60*/  SHF.R.U32.HI R5, RZ, R24, R5 ;  /* 0x00000018ff057219 */ /* 0x000fca0000011605 */
[----:B------:R-:W1:Y:S01]  /*7e70*/  LDC R27, c[0x0][0x648] ;  /* 0x00019200ff1b7b82 */ /* 0x000e620000000800 */
[-C--:B--2---:R-:W-:Y:S02]  /*7e80*/  SHF.L.U32 R6, R7, R26.reuse, RZ ;  /* 0x0000001a07067219 */ /* 0x084fe400000006ff */
[-CC-:B------:R-:W-:Y:S02]  /*7e90*/  SHF.R.U64 R19, R14, R26.reuse, R5.reuse ;  /* 0x0000001a0e137219 */ /* 0x180fe40000001205 */
[----:B------:R-:W-:Y:S02]  /*7ea0*/  SHF.R.U32.HI R7, RZ, R26, R5 ;  /* 0x0000001aff077219 */ /* 0x000fe40000011605 */
[----:B------:R-:W-:Y:S01]  /*7eb0*/  LOP3.LUT R25, RZ, R6, RZ, 0x33, !PT ;  /* 0x00000006ff197212 */ /* 0x000fe200078e33ff */
[----:B------:R-:W2:Y:S01]  /*7ec0*/  LDC R30, c[0x0][0x638] ;  /* 0x00018e00ff1e7b82 */ /* 0x000ea20000000800 */
[----:B------:R-:W-:Y:S01]  /*7ed0*/  SHF.L.U32 R26, R11, R26, RZ ;  /* 0x0000001a0b1a7219 */ /* 0x000fe200000006ff */
[----:B------:R-:W-:-:S06]  /*7ee0*/  IMAD.MOV.U32 R6, RZ, RZ, R19 ;  /* 0x000000ffff067224 */ /* 0x000fcc00078e0013 */
[----:B------:R-:W0:Y:S01]  /*7ef0*/  LDC R31, c[0x0][0x610] ;  /* 0x00018400ff1f7b82 */ /* 0x000e220000000800 */
[----:B----4-:R-:W-:Y:S05]  /*7f00*/  @!P0 BRA `(.L_x_164) ;  /* 0x0000000000288947 */ /* 0x010fea0003800000 */
[----:B------:R-:W4:Y:S02]  /*7f10*/  LDC R6, c[0x0][0x64c] ;  /* 0x00019300ff067b82 */ /* 0x000f240000000800 */
[----:B----4-:R-:W-:-:S05]  /*7f20*/  IADD3 R5, P0, R19, R6, RZ ;  /* 0x0000000613057210 */ /* 0x010fca0007f1e0ff */
[----:B------:R-:W-:-:S04]  /*7f30*/  IMAD.X R15, RZ, RZ, R7, P0 ;  /* 0x000000ffff0f7224 */ /* 0x000fc800000e0607 */
[----:B------:R-:W-:-:S04]  /*7f40*/  IMAD.WIDE.U32 R6, R15, R28, RZ ;  /* 0x0000001c0f067225 */ /* 0x000fc800078e00ff */
[----:B0-----:R-:W-:-:S04]  /*7f50*/  IMAD.WIDE.U32 R10, P0, R5, R29, R6 ;  /* 0x0000001d050a7225 */ /* 0x001fc80007800006 */
[----:B------:R-:W-:-:S04]  /*7f60*/  IMAD.WIDE.U32 R6, R5, R28, RZ ;  /* 0x0000001c05067225 */ /* 0x000fc800078e00ff */
[----:B------:R-:W-:Y:S01]  /*7f70*/  IMAD.X R13, RZ, RZ, RZ, P0 ;  /* 0x000000ffff0d7224 */ /* 0x000fe200000e06ff */
[----:B------:R-:W-:Y:S01]  /*7f80*/  IADD3 RZ, P0, R7, R10, RZ ;  /* 0x0000000a07ff7210 */ /* 0x000fe20007f1e0ff */
[----:B------:R-:W-:-:S04]  /*7f90*/  IMAD.MOV.U32 R12, RZ, RZ, R11 ;  /* 0x000000ffff0c7224 */ /* 0x000fc800078e000b */
[----:B------:R-:W-:-:S08]  /*7fa0*/  IMAD.WIDE.U32.X R6, R15, R29, R12, P0 ;  /* 0x0000001d0f067225 */ /* 0x000fd000000e040c */
.L_x_164:
[----:B-1----:R-:W-:Y:S01]  /*7fb0*/  SHF.R.U64 R5, R6, R27, R7 ;  /* 0x0000001b06057219 */ /* 0x002fe20000001207 */
[----:B0-----:R-:W-:Y:S01]  /*7fc0*/  VIADD R7, R20, 0xffffffff ;  /* 0xffffffff14077836 */ /* 0x001fe20000000000 */
[----:B------:R-:W-:Y:S01]  /*7fd0*/  LOP3.LUT R32, R14, R25, RZ, 0xc0, !PT ;  /* 0x000000190e207212 */ /* 0x000fe200078ec0ff */
[----:B------:R-:W-:Y:S02]  /*7fe0*/  IMAD.MOV R18, RZ, RZ, -R18 ;  /* 0x000000ffff127224 */ /* 0x000fe400078e0a12 */
[----:B------:R-:W-:Y:S01]  /*7ff0*/  IMAD.MOV R6, RZ, RZ, -R5 ;  /* 0x000000ffff067224 */ /* 0x000fe200078e0a05 */
[----:B------:R-:W-:Y:S01]  /*8000*/  LOP3.LUT R16, R16, R7, RZ, 0xc0, !PT ;  /* 0x0000000710107212 */ /* 0x000fe200078ec0ff */
[----:B------:R-:W-:Y:S02]  /*8010*/  IMAD R32, R26, R5, R32 ;  /* 0x000000051a207224 */ /* 0x000fe400078e0220 */
[----:B---3--:R-:W-:Y:S02]  /*8020*/  @P3 IMAD R23, R21, R18, R22 ;  /* 0x0000001215173224 */ /* 0x008fe400078e0216 */
[----:B--2---:R-:W-:-:S02]  /*8030*/  IMAD R5, R6, R30, R19 ;  /* 0x0000001e06057224 */ /* 0x004fc400078e0213 */
[----:B------:R-:W-:Y:S02]  /*8040*/  IMAD R32, R32, R31, R23 ;  /* 0x0000001f20207224 */ /* 0x000fe400078e0217 */
[----:B------:R-:W-:Y:S02]  /*8050*/  IMAD R5, R5, R20, R16 ;  /* 0x0000001405057224 */ /* 0x000fe400078e0210 */
[----:B------:R-:W-:-:S03]  /*8060*/  IMAD.MOV.U32 R6, RZ, RZ, 0x1 ;  /* 0x00000001ff067424 */ /* 0x000fc600078e00ff */
[----:B------:R-:W-:Y:S02]  /*8070*/  SEL R7, R5, R32, !P3 ;  /* 0x0000002005077207 */ /* 0x000fe40005800000 */
[----:B------:R-:W-:Y:S01]  /*8080*/  SEL R32, R32, R5, !P3 ;  /* 0x0000000520207207 */ /* 0x000fe20005800000 */
[----:B------:R-:W-:-:S07]  /*8090*/  IMAD.MOV.U32 R5, RZ, RZ, R17 ;  /* 0x000000ffff057224 */ /* 0x000fce00078e0011 */
.L_x_162:
[----:B------:R-:W-:Y:S01]  /*80a0*/  LOP3.LUT P0, RZ, R6, 0xff, RZ, 0xc0, !PT ;  /* 0x000000ff06ff7812 */ /* 0x000fe2000780c0ff */
[----:B------:R-:W-:-:S12]  /*80b0*/  IMAD.MOV.U32 R6, RZ, RZ, R32 ;  /* 0x000000ffff067224 */ /* 0x000fd800078e0020 */
[----:B------:R-:W-:Y:S05]  /*80c0*/  @P0 BRA `(.L_x_165) ;  /* 0xffffff8c00ac0947 */ /* 0x000fea000383ffff */
[----:B------:R-:W-:Y:S05]  /*80d0*/  EXIT ;  /* 0x000000000000794d */ /* 0x000fea0003800000 */
.L_x_3:
[----:B0-----:R-:W-:Y:S01]  /*80e0*/  ULDC.64 UR4, c[0x0][0x650] ;  /* 0x0001940000047ab9 */ /* 0x001fe20000000a00 */
        /* <DEDUP_REMOVED lines=25> */
.L_x_167:
[--C-:B------:R-:W-:Y:S01]  /*8280*/  SHF.R.U64 R16, R14, R18, R15.reuse ;  /* 0x000000120e107219 */ /* 0x100fe2000000120f */
[----:B------:R-:W0:Y:S01]  /*8290*/  LDC R22, c[0x0][0x618] ;  /* 0x00018600ff167b82 */ /* 0x000e220000000800 */
[----:B------:R-:W-:Y:S01]  /*82a0*/  I2FP.F32.U32 R7, R8 ;  /* 0x0000000800077245 */ /* 0x000fe20000201000 */
[----:B------:R-:W-:Y:S01]  /*82b0*/  ULDC UR4, c[0x0][0x150] ;  /* 0x0000540000047ab9 */ /* 0x000fe20000000800 */
[----:B------:R-:W-:Y:S02]  /*82c0*/  SHF.R.U32.HI R6, RZ, R18, R15 ;  /* 0x00000012ff067219 */ /* 0x000fe4000001160f */
[----:B------:R-:W-:Y:S01]  /*82d0*/  IADD3 R9, P0, RZ, -R16, RZ ;  /* 0x80000010ff097210 */ /* 0x000fe20007f1e0ff */
[----:B------:R-:W-:Y:S01]  /*82e0*/  FMUL R13, R7, UR4 ;  /* 0x00000004070d7c20 */ /* 0x000fe20008400000 */
[----:B------:R-:W-:Y:S01]  /*82f0*/  ULDC UR4, c[0x0][0x154] ;  /* 0x0000550000047ab9 */ /* 0x000fe20000000800 */
[----:B------:R-:W1:Y:S02]  /*8300*/  LDC.64 R24, c[0x0][0x640] ;  /* 0x00019000ff187b82 */ /* 0x000e640000000a00 */
[----:B------:R-:W-:-:S02]  /*8310*/  IMAD.X R11, RZ, RZ, ~R6, P0 ;  /* 0x000000ffff0b7224 */ /* 0x000fc400000e0e06 */
[----:B------:R-:W2:Y:S01]  /*8320*/  F2I.U32.TRUNC.NTZ R13, R13 ;  /* 0x0000000d000d7305 */ /* 0x000ea2000020f000 */
[----:B------:R-:W-:-:S03]  /*8330*/  IMAD.WIDE.U32 R6, R9, R20, R2 ;  /* 0x0000001409067225 */ /* 0x000fc600078e0002 */
[----:B------:R-:W3:Y:S01]  /*8340*/  LDC R15, c[0x0][0x144] ;  /* 0x00005100ff0f7b82 */ /* 0x000ee20000000800 */
[----:B------:R-:W-:-:S04]  /*8350*/  IMAD R12, R11, R20, RZ ;  /* 0x000000140b0c7224 */ /* 0x000fc800078e02ff */
[----:B------:R-:W-:Y:S02]  /*8360*/  IMAD R9, R9, R21, R12 ;  /* 0x0000001509097224 */ /* 0x000fe400078e020c */
[----:B------:R-:W-:Y:S01]  /*8370*/  IMAD.MOV.U32 R12, RZ, RZ, -0x1 ;  /* 0xffffffffff0c7424 */ /* 0x000fe200078e00ff */
[----:B------:R-:W4:Y:S01]  /*8380*/  LDC R18, c[0x0][0x608] ;  /* 0x00018200ff127b82 */ /* 0x000f220000000800 */
[----:B------:R-:W-:Y:S01]  /*8390*/  IMAD.IADD R7, R7, 0x1, R9 ;  /* 0x0000000107077824 */ /* 0x000fe200078e0209 */
[----:B------:R-:W-:-:S04]  /*83a0*/  I2FP.F32.U32 R9, R10 ;  /* 0x0000000a00097245 */ /* 0x000fc80000201000 */
[-C--:B0-----:R-:W-:Y:S01]  /*83b0*/  SHF.R.U64 R14, R6, R22.reuse, R7 ;  /* 0x00000016060e7219 */ /* 0x081fe20000001207 */
[----:B--2---:R-:W-:Y:S01]  /*83c0*/  IMAD.MOV R6, RZ, RZ, -R13 ;  /* 0x000000ffff067224 */ /* 0x004fe200078e0a0d */
[----:B------:R-:W0:Y:S01]  /*83d0*/  LDC R11, c[0x0][0x658] ;  /* 0x00019600ff0b7b82 */ /* 0x000e220000000800 */
[----:B-1----:R-:W-:Y:S01]  /*83e0*/  ISETP.NE.U32.AND P0, PT, R24, RZ, PT ;  /* 0x000000ff1800720c */ /* 0x002fe20003f05070 */
[----:B------:R-:W-:Y:S01]  /*83f0*/  FMUL R9, R9, UR4 ;  /* 0x0000000409097c20 */ /* 0x000fe20008400000 */
[----:B------:R-:W-:Y:S02]  /*8400*/  SHF.R.U32.HI R7, RZ, R22, R7 ;  /* 0x00000016ff077219 */ /* 0x000fe40000011607 */
[----:B------:R-:W-:-:S03]  /*8410*/  ISETP.NE.AND.EX P0, PT, R25, RZ, PT, P0 ;  /* 0x000000ff1900720c */ /* 0x000fc60003f05300 */
[----:B------:R-:W1:Y:S01]  /*8420*/  LDC R21, c[0x0][0x148] ;  /* 0x00005200ff157b82 */ /* 0x000e620000000800 */
[----:B---3--:R-:W-:Y:S02]  /*8430*/  IMAD R22, R15, R6, R8 ;  /* 0x000000060f167224 */ /* 0x008fe400078e0208 */
[----:B------:R-:W-:-:S05]  /*8440*/  IMAD.MOV.U32 R8, RZ, RZ, 0x1 ;  /* 0x00000001ff087424 */ /* 0x000fca00078e00ff */
[----:B------:R-:W2:Y:S01]  /*8450*/  LDC R20, c[0x0][0x600] ;  /* 0x00018000ff147b82 */ /* 0x000ea20000000800 */
[-CC-:B----4-:R-:W-:Y:S02]  /*8460*/  SHF.R.U64 R17, R14, R18.reuse, R7.reuse ;  /* 0x000000120e117219 */ /* 0x190fe40000001207 */
[----:B------:R-:W-:Y:S02]  /*8470*/  SHF.R.U32.HI R6, RZ, R18, R7 ;  /* 0x00000012ff067219 */ /* 0x000fe40000011607 */
[----:B------:R3:W4:Y:S03]  /*8480*/  F2I.U32.TRUNC.NTZ R18, R9 ;  /* 0x0000000900127305 */ /* 0x000726000020f000 */
[----:B------:R-:W1:Y:S01]  /*8490*/  LDC R23, c[0x0][0x648] ;  /* 0x00019200ff177b82 */ /* 0x000e620000000800 */
[-C--:B0-----:R-:W-:Y:S02]  /*84a0*/  SHF.R.U64 R19, R17, R11.reuse, R6 ;  /* 0x0000000b11137219 */ /* 0x081fe40000001206 */
[----:B------:R-:W-:-:S02]  /*84b0*/  SHF.L.U32 R12, R12, R11, RZ ;  /* 0x0000000b0c0c7219 */ /* 0x000fc400000006ff */
[-C--:B------:R-:W-:Y:S01]  /*84c0*/  SHF.R.U32.HI R7, RZ, R11.reuse, R6 ;  /* 0x0000000bff077219 */ /* 0x080fe20000011606 */
[----:B------:R-:W-:Y:S01]  /*84d0*/  IMAD.MOV.U32 R6, RZ, RZ, R19 ;  /* 0x000000ffff067224 */ /* 0x000fe200078e0013 */
[----:B------:R-:W-:Y:S01]  /*84e0*/  SHF.L.U32 R27, R8, R11, RZ ;  /* 0x0000000b081b7219 */ /* 0x000fe200000006ff */
[----:B------:R-:W0:Y:S01]  /*84f0*/  LDC R26, c[0x0][0x638] ;  /* 0x00018e00ff1a7b82 */ /* 0x000e220000000800 */
[----:B------:R-:W-:-:S07]  /*8500*/  LOP3.LUT R28, RZ, R12, RZ, 0x33, !PT ;  /* 0x0000000cff1c7212 */ /* 0x000fce00078e33ff */
[----:B------:R-:W0:Y:S01]  /*8510*/  LDC R29, c[0x0][0x610] ;  /* 0x00018400ff1d7b82 */ /* 0x000e220000000800 */
[----:B---34-:R-:W-:Y:S05]  /*8520*/  @!P0 BRA `(.L_x_168) ;  /* 0x0000000000288947 */ /* 0x018fea0003800000 */
        /* <DEDUP_REMOVED lines=10> */
.L_x_168:
[----:B-1----:R-:W-:Y:S01]  /*85d0*/  SHF.R.U64 R7, R6, R23, R7 ;  /* 0x0000001706077219 */ /* 0x002fe20000001207 */
[----:B--2---:R-:W-:Y:S01]  /*85e0*/  VIADD R9, R20, 0xffffffff ;  /* 0xffffffff14097836 */ /* 0x004fe20000000000 */
[----:B------:R-:W-:Y:S01]  /*85f0*/  LOP3.LUT R6, R17, R28, RZ, 0xc0, !PT ;  /* 0x0000001c11067212 */ /* 0x000fe200078ec0ff */
[----:B------:R-:W-:Y:S02]  /*8600*/  IMAD.MOV R18, RZ, RZ, -R18 ;  /* 0x000000ffff127224 */ /* 0x000fe400078e0a12 */
[----:B------:R-:W-:Y:S02]  /*8610*/  IMAD.MOV R8, RZ, RZ, -R7 ;  /* 0x000000ffff087224 */ /* 0x000fe400078e0a07 */
[----:B------:R-:W-:Y:S01]  /*8620*/  IMAD R11, R27, R7, R6 ;  /* 0x000000071b0b7224 */ /* 0x000fe200078e0206 */
[----:B------:R-:W-:Y:S01]  /*8630*/  LOP3.LUT R7, R14, R9, RZ, 0xc0, !PT ;  /* 0x000000090e077212 */ /* 0x000fe200078ec0ff */
[----:B------:R-:W-:Y:S02]  /*8640*/  @P3 IMAD R22, R21, R18, R10 ;  /* 0x0000001215163224 */ /* 0x000fe400078e020a */
[----:B0-----:R-:W-:-:S02]  /*8650*/  IMAD R6, R8, R26, R19 ;  /* 0x0000001a08067224 */ /* 0x001fc400078e0213 */
[----:B------:R-:W-:Y:S02]  /*8660*/  IMAD R11, R11, R29, R22 ;  /* 0x0000001d0b0b7224 */ /* 0x000fe400078e0216 */
[----:B------:R-:W-:Y:S02]  /*8670*/  IMAD R6, R6, R20, R7 ;  /* 0x0000001406067224 */ /* 0x000fe400078e0207 */
[----:B------:R-:W-:-:S03]  /*8680*/  IMAD.MOV.U32 R8, RZ, RZ, 0x1 ;  /* 0x00000001ff087424 */ /* 0x000fc600078e00ff */
[----:B------:R-:W-:Y:S02]  /*8690*/  SEL R14, R6, R11, !P3 ;  /* 0x0000000b060e7207 */ /* 0x000fe40005800000 */
[----:B------:R-:W-:Y:S01]  /*86a0*/  SEL R11, R11, R6, !P3 ;  /* 0x000000060b0b7207 */ /* 0x000fe20005800000 */
[----:B------:R-:W-:Y:S01]  /*86b0*/  IMAD.MOV.U32 R6, RZ, RZ, R16 ;  /* 0x000000ffff067224 */ /* 0x000fe200078e0010 */
[----:B------:R-:W-:-:S07]  /*86c0*/  PRMT R7, R8, 0x7610, R7 ;  /* 0x0000761008077816 */ /* 0x000fce0000000007 */
.L_x_166:
[----:B------:R-:W-:-:S08]  /*86d0*/  NOP ;  /* 0x0000000000007918 */ /* 0x000fd00000000000 */
[----:B------:R-:W0:-:S00]  /*86e0*/  USETMAXREG.DEALLOC.CTAPOOL 0x28 ;  /* 0x00000028000079c8 */ /* 0x000e0000080e0500 */
[----:B0-----:R-:W-:-:S13]  /*86f0*/  ISETP.NE.AND P0, PT, R5, RZ, PT ;  /* 0x000000ff0500720c */ /* 0x001fda0003f05270 */
[----:B------:R-:W-:Y:S05]  /*8700*/  @P0 EXIT ;  /* 0x000000000000094d */ /* 0x000fea0003800000 */
[----:B------:R-:W-:Y:S01]  /*8710*/  LOP3.LUT P0, RZ, R7, 0xff, RZ, 0xc0, !PT ;  /* 0x000000ff07ff7812 */ /* 0x000fe2000780c0ff */
[----:B------:R-:W-:Y:S02]  /*8720*/  IMAD.MOV.U32 R5, RZ, RZ, 0x1 ;  /* 0x00000001ff057424 */ /* 0x000fe400078e00ff */
[----:B------:R-:W-:-:S10]  /*8730*/  IMAD.MOV.U32 R13, RZ, RZ, RZ ;  /* 0x000000ffff0d7224 */ /* 0x000fd400078e00ff */
[----:B------:R-:W-:Y:S05]  /*8740*/  @!P0 BRA `(.L_x_169) ;  /* 0x0000000c00388947 */ /* 0x000fea0003800000 */
[----:B------:R-:W0:Y:S01]  /*8750*/  LDC R5, c[0x0][0x28c] ;  /* 0x0000a300ff057b82 */ /* 0x000e220000000800 */
[----:B------:R-:W-:Y:S01]  /*8760*/  ULDC UR5, c[0x0][0x600] ;  /* 0x0001800000057ab9 */ /* 0x000fe20000000800 */
[----:B------:R-:W-:Y:S01]  /*8770*/  ULDC UR4, c[0x0][0xc] ;  /* 0x0000030000047ab9 */ /* 0x000fe20000000800 */
[----:B------:R-:W-:Y:S01]  /*8780*/  UIADD3 UR16, UR5, -0x1, URZ ;  /* 0xffffffff05107890 */ /* 0x000fe2000fffe03f */
[C---:B------:R-:W-:Y:S01]  /*8790*/  LOP3.LUT P2, RZ, R0.reuse, 0x7f, RZ, 0xc0, !PT ;  /* 0x0000007f00ff7812 */ /* 0x040fe2000784c0ff */
[----:B------:R-:W-:Y:S01]  /*87a0*/  ULDC UR6, c[0x0][0x658] ;  /* 0x0001960000067ab9 */ /* 0x000fe20000000800 */
[----:B------:R-:W-:Y:S01]  /*87b0*/  ULDC UR5, c[0x0][0x10] ;  /* 0x0000040000057ab9 */ /* 0x000fe20000000800 */
[----:B------:R-:W-:Y:S01]  /*87c0*/  UMOV UR7, 0xffffffff ;  /* 0xffffffff00077882 */ /* 0x000fe20000000000 */
[----:B------:R-:W-:Y:S01]  /*87d0*/  UMOV UR8, 0x1 ;  /* 0x0000000100087882 */ /* 0x000fe20000000000 */
[----:B------:R-:W-:Y:S01]  /*87e0*/  UIMAD.WIDE.U32 UR4, UR4, UR5, URZ ;  /* 0x00000005040472a5 */ /* 0x000fe2000f8e003f */
[----:B------:R-:W-:Y:S01]  /*87f0*/  LOP3.LUT P0, RZ, R0, 0x1f, RZ, 0xc0, !PT ;  /* 0x0000001f00ff7812 */ /* 0x000fe2000780c0ff */
[----:B------:R-:W-:Y:S01]  /*8800*/  USHF.L.U32 UR7, UR7, UR6, URZ ;  /* 0x0000000607077299 */ /* 0x000fe2000800063f */
[----:B------:R-:W-:Y:S01]  /*8810*/  BSSY B0, `(.L_x_169) ;  /* 0x00000c1000007945 */ /* 0x000fe20003800000 */
[----:B------:R-:W-:Y:S01]  /*8820*/  USHF.L.U32 UR18, UR8, UR6, URZ ;  /* 0x0000000608127299 */ /* 0x000fe2000800063f */
[----:B------:R-:W-:Y:S01]  /*8830*/  IMAD.MOV.U32 R15, RZ, RZ, 0x1 ;  /* 0x00000001ff0f7424 */ /* 0x000fe200078e00ff */
[----:B------:R-:W-:Y:S01]  /*8840*/  LOP3.LUT R16, R4, 0x2, RZ, 0xfc, !PT ;  /* 0x0000000204107812 */ /* 0x000fe200078efcff */
[----:B------:R-:W-:Y:S01]  /*8850*/  ULDC UR6, c[0x0][0x14] ;  /* 0x0000050000067ab9 */ /* 0x000fe20000000800 */
[----:B------:R-:W-:Y:S01]  /*8860*/  PLOP3.LUT P0, PT, P0, P2, PT, 0x8a, 0x0 ;  /* 0x000000000000781c */ /* 0x000fe20000705172 */
[----:B------:R-:W-:Y:S01]  /*8870*/  UIMAD.WIDE.U32 UR20, UR4, UR6, URZ ;  /* 0x00000006041472a5 */ /* 0x000fe2000f8e003f */
[----:B------:R-:W-:Y:S01]  /*8880*/  IMAD.MOV.U32 R13, RZ, RZ, RZ ;  /* 0x000000ffff0d7224 */ /* 0x000fe200078e00ff */
[----:B------:R-:W-:-:S02]  /*8890*/  UIMAD UR13, UR5, UR6, URZ ;  /* 0x00000006050d72a4 */ /* 0x000fc4000f8e023f */
[----:B------:R-:W-:Y:S01]  /*88a0*/  ULOP3.LUT UR17, URZ, UR7, URZ, 0x33, !UPT ;  /* 0x000000073f117292 */ /* 0x000fe2000f8e333f */
[----:B0-----:R-:W-:Y:S01]  /*88b0*/  VIADD R5, R5, 0x7f ;  /* 0x0000007f05057836 */ /* 0x001fe20000000000 */
[----:B------:R-:W-:Y:S01]  /*88c0*/  UIADD3 UR13, UR21, UR13, URZ ;  /* 0x0000000d150d7290 */ /* 0x000fe2000fffe03f */
[----:B------:R-:W-:-:S03]  /*88d0*/  ULDC.64 UR22, c[0x0][0x198] ;  /* 0x0000660000167ab9 */ /* 0x000fc60000000a00 */
[----:B------:R-:W-:-:S04]  /*88e0*/  SHF.R.S32.HI R8, RZ, 0x1f, R5 ;  /* 0x0000001fff087819 */ /* 0x000fc80000011405 */
[----:B------:R-:W-:Y:S01]  /*88f0*/  LEA.HI R8, R8, R5, RZ, 0x7 ;  /* 0x0000000508087211 */ /* 0x000fe200078f38ff */
[----:B------:R-:W-:-:S03]  /*8900*/  IMAD.MOV.U32 R5, RZ, RZ, 0x1 ;  /* 0x00000001ff057424 */ /* 0x000fc600078e00ff */
[----:B------:R-:W-:-:S05]  /*8910*/  SHF.R.S32.HI R12, RZ, 0x7, R8 ;  /* 0x00000007ff0c7819 */ /* 0x000fca0000011408 */
[----:B------:R-:W-:-:S07]  /*8920*/  VIADD R0, R12, 0x1 ;  /* 0x000000010c007836 */ /* 0x000fce0000000000 */
.L_x_181:
[----:B------:R-:W-:-:S03]  /*8930*/  UMOV UR4, 0xffffffff ;  /* 0xffffffff00047882 */ /* 0x000fc60000000000 */
[----:B------:R-:W-:Y:S05]  /*8940*/  BRA.DIV UR4, `(.L_x_170) ;  /* 0x0000001204147947 */ /* 0x000fea000b800000 */
[----:B------:R-:W-:-:S13]  /*8950*/  ELECT P1, URZ, PT ;  /* 0x00000000003f782f */ /* 0x000fda0003820000 */
.L_x_195:
[----:B------:R-:W0:Y:S01]  /*8960*/  LDC R7, c[0x0][0x28c] ;  /* 0x0000a300ff077b82 */ /* 0x000e220000000800 */
[----:B------:R-:W-:Y:S01]  /*8970*/  BSSY B1, `(.L_x_171) ;  /* 0x0000037000017945 */ /* 0x000fe20003800000 */
[----:B0-----:R-:W-:-:S13]  /*8980*/  ISETP.LT.OR P1, PT, R7, 0x1, !P1 ;  /* 0x000000010700780c */ /* 0x001fda0004f21670 */
[----:B------:R-:W-:Y:S05]  /*8990*/  @P1 BRA `(.L_x_172) ;  /* 0x0000000000d01947 */ /* 0x000fea0003800000 */
[----:B------:R-:W-:Y:S02]  /*89a0*/  IMAD.SHL.U32 R14, R14, 0x40, RZ ;  /* 0x000000400e0e7824 */ /* 0x000fe400078e00ff */
[----:B------:R-:W-:Y:S02]  /*89b0*/  IMAD R17, R11, 0xc0, RZ ;  /* 0x000000c00b117824 */ /* 0x000fe400078e02ff */
[----:B------:R-:W-:Y:S02]  /*89c0*/  IMAD.MOV.U32 R20, RZ, RZ, RZ ;  /* 0x000000ffff147224 */ /* 0x000fe400078e00ff */
[----:B------:R-:W-:Y:S02]  /*89d0*/  IMAD.MOV.U32 R7, RZ, RZ, R0 ;  /* 0x000000ffff077224 */ /* 0x000fe400078e0000 */
[----:B------:R-:W-:Y:S02]  /*89e0*/  IMAD.MOV.U32 R8, RZ, RZ, R5 ;  /* 0x000000ffff087224 */ /* 0x000fe400078e0005 */
[----:B------:R-:W-:-:S07]  /*89f0*/  IMAD.MOV.U32 R9, RZ, RZ, R13 ;  /* 0x000000ffff097224 */ /* 0x000fce00078e000d */
.L_x_176:
[----:B------:R-:W0:Y:S01]  /*8a00*/  S2R R11, SR_CgaCtaId ;  /* 0x00000000000b7919 */ /* 0x000e220000008800 */
[----:B------:R-:W-:-:S04]  /*8a10*/  MOV R10, 0x400 ;  /* 0x00000400000a7802 */ /* 0x000fc80000000f00 */
[----:B0-----:R-:W-:Y:S02]  /*8a20*/  LEA R18, R11, R10, 0x18 ;  /* 0x0000000a0b127211 */ /* 0x001fe400078ec0ff */
[----:B------:R-:W-:Y:S01]  /*8a30*/  SHF.L.U32 R10, R8, 0x1f, RZ ;  /* 0x0000001f080a7819 */ /* 0x000fe200000006ff */
[----:B------:R-:W0:Y:S02]  /*8a40*/  @!P2 LDC R11, c[0x0][0x500] ;  /* 0x00014000ff0bab82 */ /* 0x000e240000000800 */
[----:B------:R-:W-:-:S04]  /*8a50*/  IMAD R19, R9, 0x8, R18 ;  /* 0x0000000809137824 */ /* 0x000fc800078e0212 */
[----:B------:R-:W1:Y:S02]  /*8a60*/  SYNCS.PHASECHK.TRANS64.TRYWAIT P1, [R19+URZ+0x38], R10 ;  /* 0x0000380a130075a7 */ /* 0x000e64000802017f */
[----:B-1----:R-:W-:Y:S05]  /*8a70*/  @!P1 BRA `(.L_x_173) ;  /* 0x0000000c00e89947 */ /* 0x002fea0003800000 */
.L_x_196:
[----:B-1----:R-:W-:Y:S01]  /*8a80*/  PRMT R10, R16, 0x9910, RZ ;  /* 0x00009910100a7816 */ /* 0x002fe200000000ff */
[----:B0-----:R0:W-:Y:S03]  /*8a90*/  @!P2 SYNCS.ARRIVE.TRANS64 RZ, [R19+URZ], R11 ;  /* 0x0000000b13ffa9a7 */ /* 0x0011e6000800003f */
[----:B------:R-:W-:-:S13]  /*8aa0*/  ISETP.NE.AND P1, PT, R10, 0x2, PT ;  /* 0x000000020a00780c */ /* 0x000fda0003f25270 */
[----:B0-----:R-:W-:Y:S05]  /*8ab0*/  @P1 BRA `(.L_x_174) ;  /* 0x0000000000041947 */ /* 0x001fea0003800000 */
[----:B------:R-:W-:Y:S01]  /*8ac0*/  BPT.TRAP 0x1 ;  /* 0x000000040000795c */ /* 0x000fe20000300000 */
.L_x_174:
[----:B------:R-:W-:Y:S05]  /*8ad0*/  @P0 BRA `(.L_x_175) ;  /* 0x0000000000040947 */ /* 0x000fea0003800000 */
[----:B------:R-:W-:Y:S01]  /*8ae0*/  BPT.TRAP 0x1 ;  /* 0x000000040000795c */ /* 0x000fe20000300000 */
.L_x_175:
[--C-:B------:R-:W-:Y:S01]  /*8af0*/  IMAD R10, R9, 0x6000, R18.reuse ;  /* 0x00006000090a7824 */ /* 0x100fe200078e0212 */
[----:B------:R-:W-:Y:S01]  /*8b00*/  R2UR UR9, R19 ;  /* 0x00000000130972ca */ /* 0x000fe200000e0000 */
[----:B------:R-:W-:Y:S01]  /*8b10*/  IMAD R18, R9, 0x2000, R18 ;  /* 0x0000200009127824 */ /* 0x000fe200078e0212 */
[----:B------:R-:W-:Y:S01]  /*8b20*/  UIADD3 UR4, UP0, UR22, 0xf0, URZ ;  /* 0x000000f016047890 */ /* 0x000fe2000ff1e03f */
[----:B------:R-:W-:Y:S01]  /*8b30*/  VIADD R7, R7, 0xffffffff ;  /* 0xffffffff07077836 */ /* 0x000fe20000000000 */
[----:B------:R-:W-:Y:S01]  /*8b40*/  R2UR UR5, R10 ;  /* 0x000000000a0572ca */ /* 0x000fe200000e0000 */
[----:B------:R-:W-:Y:S01]  /*8b50*/  UIADD3 UR24, UP1, UR22, 0x1f0, URZ ;  /* 0x000001f016187890 */ /* 0x000fe2000ff3e03f */
[----:B------:R-:W-:Y:S01]  /*8b60*/  R2UR UR8, R18 ;  /* 0x00000000120872ca */ /* 0x000fe200000e0000 */
[----:B------:R-:W-:Y:S01]  /*8b70*/  VIADD R9, R9, 0x1 ;  /* 0x0000000109097836 */ /* 0x000fe20000000000 */
[----:B------:R-:W-:Y:S01]  /*8b80*/  R2UR UR11, R17 ;  /* 0x00000000110b72ca */ /* 0x000fe200000e0000 */
[----:B------:R-:W-:Y:S01]  /*8b90*/  UIADD3.X UR25, URZ, UR23, URZ, UP1, !UPT ;  /* 0x000000173f197290 */ /* 0x000fe20008ffe43f */
[----:B------:R-:W-:Y:S01]  /*8ba0*/  R2UR UR10, R20 ;  /* 0x00000000140a72ca */ /* 0x000fe200000e0000 */
[----:B------:R-:W-:Y:S01]  /*8bb0*/  UMOV UR6, 0x0 ;  /* 0x0000000000067882 */ /* 0x000fe20000000000 */
[----:B------:R-:W-:Y:S01]  /*8bc0*/  R2UR UR12, R6 ;  /* 0x00000000060c72ca */ /* 0x000fe200000e0000 */
[----:B------:R-:W-:Y:S01]  /*8bd0*/  UMOV UR7, 0x10000000 ;  /* 0x1000000000077882 */ /* 0x000fe20000000000 */
[----:B------:R-:W-:Y:S01]  /*8be0*/  R2UR UR19, R14 ;  /* 0x000000000e1372ca */ /* 0x000fe200000e0000 */
[----:B------:R-:W-:Y:S01]  /*8bf0*/  VIADD R20, R20, 0x80 ;  /* 0x0000008014147836 */ /* 0x000fe20000000000 */
[----:B------:R-:W-:Y:S01]  /*8c00*/  ISETP.GT.AND P4, PT, R7, 0x1, PT ;  /* 0x000000010700780c */ /* 0x000fe20003f84270 */
[----:B------:R-:W-:Y:S01]  /*8c10*/  UIADD3 UR14, UR5, 0x180, URZ ;  /* 0x00000180050e7890 */ /* 0x000fe2000fffe03f */
[----:B------:R-:W-:Y:S01]  /*8c20*/  ISETP.NE.AND P1, PT, R9, 0x7, PT ;  /* 0x000000070900780c */ /* 0x000fe20003f25270 */
[----:B------:R-:W-:-:S02]  /*8c30*/  UIADD3.X UR5, URZ, UR23, URZ, UP0, !UPT ;  /* 0x000000173f057290 */ /* 0x000fc400087fe43f */
[----:B------:R-:W-:Y:S01]  /*8c40*/  UIADD3 UR15, UR8, 0x2a180, URZ ;  /* 0x0002a180080f7890 */ /* 0x000fe2000fffe03f */
[----:B------:R-:W-:Y:S02]  /*8c50*/  SEL R11, RZ, 0x1, P1 ;  /* 0x00000001ff0b7807 */ /* 0x000fe40000800000 */
[----:B------:R-:W-:Y:S01]  /*8c60*/  UMOV UR8, UR14 ;  /* 0x0000000e00087c82 */ /* 0x000fe20008000000 */
[----:B------:R-:W-:Y:S02]  /*8c70*/  SEL R9, R9, RZ, P1 ;  /* 0x000000ff09097207 */ /* 0x000fe40000800000 */
[----:B------:R-:W-:Y:S01]  /*8c80*/  LOP3.LUT R8, R8, R11, RZ, 0x3c, !PT ;  /* 0x0000000b08087212 */ /* 0x000fe200078e3cff */
[----:B------:R0:W-:Y:S02]  /*8c90*/  UTMALDG.3D [UR8], [UR4], desc[UR6] ;  /* 0x00000608040075b4 */ /* 0x0001e40008011000 */
[----:B0-----:R-:W-:Y:S01]  /*8ca0*/  UMOV UR8, UR15 ;  /* 0x0000000f00087c82 */ /* 0x001fe20008000000 */
[----:B------:R-:W-:-:S02]  /*8cb0*/  UMOV UR11, UR19 ;  /* 0x00000013000b7c82 */ /* 0x000fc40008000000 */
[----:B------:R0:W-:Y:S02]  /*8cc0*/  UTMALDG.3D [UR8], [UR24], desc[UR6] ;  /* 0x00000608180075b4 */ /* 0x0001e40008011000 */
[----:B0-----:R-:W-:Y:S05]  /*8cd0*/  @P4 BRA `(.L_x_176) ;  /* 0xfffffffc00484947 */ /* 0x001fea000383ffff */
.L_x_172:
[----:B------:R-:W-:Y:S05]  /*8ce0*/  BSYNC B1 ;  /* 0x0000000000017941 */ /* 0x000fea0003800000 */
.L_x_171:
[----:B------:R-:W-:Y:S01]  /*8cf0*/  LOP3.LUT P5, RZ, R15, 0xff, RZ, 0xc0, !PT ;  /* 0x000000ff0fff7812 */ /* 0x000fe200078ac0ff */
[C---:B------:R-:W-:Y:S01]  /*8d00*/  IMAD.IADD R13, R12.reuse, 0x1, R13 ;  /* 0x000000010c0d7824 */ /* 0x040fe200078e020d */
[----:B------:R-:W-:Y:S01]  /*8d10*/  ULDC.64 UR4, c[0x0][0x650] ;  /* 0x0001940000047ab9 */ /* 0x000fe20000000a00 */
[C---:B------:R-:W-:Y:S01]  /*8d20*/  ISETP.GE.U32.AND P4, PT, R12.reuse, 0x7, PT ;  /* 0x000000070c00780c */ /* 0x040fe20003f86070 */
[----:B------:R-:W-:Y:S01]  /*8d30*/  BSSY B1, `(.L_x_177) ;  /* 0x000006c000017945 */ /* 0x000fe20003800000 */
[C---:B------:R-:W-:Y:S01]  /*8d40*/  IMAD.WIDE.U32 R6, R13.reuse, 0x24924925, RZ ;  /* 0x249249250d067825 */ /* 0x040fe200078e00ff */
[----:B------:R-:W-:Y:S02]  /*8d50*/  ISETP.GT.U32.AND P1, PT, R13, 0x6, PT ;  /* 0x000000060d00780c */ /* 0x000fe40003f24070 */
[----:B------:R-:W-:Y:S01]  /*8d60*/  PRMT R15, RZ, 0x7610, R15 ;  /* 0x00007610ff0f7816 */ /* 0x000fe2000000000f */
[----:B------:R-:W-:Y:S01]  /*8d70*/  IMAD.MOV.U32 R11, RZ, RZ, -0x1 ;  /* 0xffffffffff0b7424 */ /* 0x000fe200078e00ff */
[----:B------:R-:W-:Y:S01]  /*8d80*/  ISETP.LT.U32.AND P1, PT, R12, 0x7, P1 ;  /* 0x000000070c00780c */ /* 0x000fe20000f21070 */
[----:B------:R-:W-:-:S02]  /*8d90*/  IMAD.MOV.U32 R14, RZ, RZ, -0x1 ;  /* 0xffffffffff0e7424 */ /* 0x000fc400078e00ff */
[----:B------:R-:W0:Y:S01]  /*8da0*/  @P5 S2R R9, SR_CgaCtaId ;  /* 0x0000000000095919 */ /* 0x000e220000008800 */
[----:B------:R-:W-:Y:S02]  /*8db0*/  SEL R6, RZ, 0x1, !P1 ;  /* 0x00000001ff067807 */ /* 0x000fe40004800000 */
[----:B------:R-:W-:Y:S02]  /*8dc0*/  IADD3 R2, P1, R2, UR20, RZ ;  /* 0x0000001402027c10 */ /* 0x000fe4000ff3e0ff */
[----:B------:R-:W-:Y:S02]  /*8dd0*/  @P5 MOV R8, 0x400 ;  /* 0x0000040000085802 */ /* 0x000fe40000000f00 */
[----:B------:R-:W-:Y:S02]  /*8de0*/  IADD3.X R3, R3, UR13, RZ, P1, !PT ;  /* 0x0000000d03037c10 */ /* 0x000fe40008ffe4ff */
[----:B------:R-:W-:Y:S02]  /*8df0*/  ISETP.GE.U32.AND P1, PT, R2, UR4, PT ;  /* 0x0000000402007c0c */ /* 0x000fe4000bf26070 */
[----:B------:R-:W-:-:S02]  /*8e00*/  LOP3.LUT R5, R5, R6, RZ, 0x3c, !PT ;  /* 0x0000000605057212 */ /* 0x000fc400078e3cff */
[----:B------:R-:W-:Y:S02]  /*8e10*/  ISETP.GE.U32.AND.EX P1, PT, R3, UR5, PT, P1 ;  /* 0x0000000503007c0c */ /* 0x000fe4000bf26110 */
[----:B0-----:R-:W-:Y:S01]  /*8e20*/  @P5 LEA R8, R9, R8, 0x18 ;  /* 0x0000000809085211 */ /* 0x001fe200078ec0ff */
[----:B------:R-:W-:-:S03]  /*8e30*/  IMAD.IADD R9, R13, 0x1, -R7 ;  /* 0x000000010d097824 */ /* 0x000fc600078e0a07 */
[----:B------:R0:W-:Y:S02]  /*8e40*/  @P5 SYNCS.ARRIVE.TRANS64.A1T0 RZ, [R8+URZ+0x88], RZ ;  /* 0x000088ff08ff59a7 */ /* 0x0001e4000810003f */
[----:B------:R-:W-:Y:S02]  /*8e50*/  LEA.HI R9, R9, R7, RZ, 0x1f ;  /* 0x0000000709097211 */ /* 0x000fe400078ff8ff */
[----:B------:R-:W-:Y:S02]  /*8e60*/  PRMT R7, RZ, 0x7610, R7 ;  /* 0x00007610ff077816 */ /* 0x000fe40000000007 */
[----:B------:R-:W-:-:S04]  /*8e70*/  SHF.R.U32.HI R6, RZ, 0x2, R9 ;  /* 0x00000002ff067819 */ /* 0x000fc80000011609 */
[----:B------:R-:W-:Y:S01]  /*8e80*/  @P4 LOP3.LUT R5, R5, 0x1, R6, 0x78, !PT ;  /* 0x0000000105054812 */ /* 0x000fe200078e7806 */
[----:B------:R-:W-:Y:S02]  /*8e90*/  IMAD R13, R6, -0x7, R13 ;  /* 0xfffffff9060d7824 */ /* 0x000fe400078e020d */
[----:B------:R-:W-:Y:S01]  /*8ea0*/  IMAD.MOV.U32 R6, RZ, RZ, -0x1 ;  /* 0xffffffffff067424 */ /* 0x000fe200078e00ff */
[----:B0-----:R-:W-:Y:S06]  /*8eb0*/  @P1 BRA `(.L_x_178) ;  /* 0x00000004004c1947 */ /* 0x001fec0003800000 */
[----:B------:R-:W-:Y:S01]  /*8ec0*/  ULDC.64 UR4, c[0x0][0x628] ;  /* 0x00018a0000047ab9 */ /* 0x000fe20000000a00 */
[----:B------:R-:W0:Y:S01]  /*8ed0*/  S2R R17, SR_CTAID.X ;  /* 0x0000000000117919 */ /* 0x000e220000002500 */
[----:B------:R-:W-:Y:S01]  /*8ee0*/  ISETP.NE.U32.AND P1, PT, RZ, UR4, PT ;  /* 0x00000004ff007c0c */ /* 0x000fe2000bf25070 */
[----:B------:R-:W-:Y:S01]  /*8ef0*/  ULDC UR7, c[0x0][0x630] ;  /* 0x00018c0000077ab9 */ /* 0x000fe20000000800 */
[----:B------:R-:W-:Y:S01]  /*8f00*/  IMAD.MOV.U32 R6, RZ, RZ, R2 ;  /* 0x000000ffff067224 */ /* 0x000fe200078e0002 */
[----:B------:R-:W1:Y:S01]  /*8f10*/  S2R R14, SR_CTAID.Y ;  /* 0x00000000000e7919 */ /* 0x000e620000002600 */
[----:B------:R-:W-:Y:S01]  /*8f20*/  ISETP.NE.AND.EX P1, PT, RZ, UR5, PT, P1 ;  /* 0x00000005ff007c0c */ /* 0x000fe2000bf25310 */
[----:B------:R-:W-:-:S12]  /*8f30*/  IMAD.MOV.U32 R7, RZ, RZ, R3 ;  /* 0x000000ffff077224 */ /* 0x000fd800078e0003 */
[----:B------:R-:W-:Y:S05]  /*8f40*/  @!P1 BRA `(.L_x_179) ;  /* 0x0000000000289947 */ /* 0x000fea0003800000 */
[----:B------:R-:W-:Y:S02]  /*8f50*/  ULDC UR6, c[0x0][0x634] ;  /* 0x00018d0000067ab9 */ /* 0x000fe40000000800 */
[----:B------:R-:W-:-:S05]  /*8f60*/  IADD3 R11, P1, R2, UR6, RZ ;  /* 0x00000006020b7c10 */ /* 0x000fca000ff3e0ff */
[----:B------:R-:W-:-:S04]  /*8f70*/  IMAD.X R19, RZ, RZ, R3, P1 ;  /* 0x000000ffff137224 */ /* 0x000fc800008e0603 */
[----:B------:R-:W-:-:S04]  /*8f80*/  IMAD.WIDE.U32 R8, R19, UR4, RZ ;  /* 0x0000000413087c25 */ /* 0x000fc8000f8e00ff */
[----:B------:R-:W-:-:S04]  /*8f90*/  IMAD.WIDE.U32 R8, P1, R11, UR5, R8 ;  /* 0x000000050b087c25 */ /* 0x000fc8000f820008 */
[----:B------:R-:W-:-:S04]  /*8fa0*/  IMAD.WIDE.U32 R10, R11, UR4, RZ ;  /* 0x000000040b0a7c25 */ /* 0x000fc8000f8e00ff */
[----:B------:R-:W-:Y:S01]  /*8fb0*/  IMAD.X R7, RZ, RZ, RZ, P1 ;  /* 0x000000ffff077224 */ /* 0x000fe200008e06ff */
[----:B------:R-:W-:Y:S01]  /*8fc0*/  IADD3 RZ, P1, R11, R8, RZ ;  /* 0x000000080bff7210 */ /* 0x000fe20007f3e0ff */
[----:B------:R-:W-:-:S04]  /*8fd0*/  IMAD.MOV.U32 R6, RZ, RZ, R9 ;  /* 0x000000ffff067224 */ /* 0x000fc800078e0009 */
[----:B------:R-:W-:-:S08]  /*8fe0*/  IMAD.WIDE.U32.X R6, R19, UR5, R6, P1 ;  /* 0x0000000513067c25 */ /* 0x000fd000088e0406 */
.L_x_179:
[--C-:B------:R-:W-:Y:S01]  /*8ff0*/  SHF.R.U64 R10, R6, UR7, R7.reuse ;  /* 0x00000007060a7c19 */ /* 0x100fe20008001207 */
[----:B------:R-:W-:Y:S01]  /*9000*/  ULDC.64 UR4, c[0x0][0x620] ;  /* 0x0001880000047ab9 */ /* 0x000fe20000000a00 */
[----:B------:R-:W-:Y:S01]  /*9010*/  SHF.R.U32.HI R6, RZ, UR7, R7 ;  /* 0x00000007ff067c19 */ /* 0x000fe20008011607 */
[----:B------:R-:W2:Y:S01]  /*9020*/  LDC R22, c[0x0][0x144] ;  /* 0x00005100ff167b82 */ /* 0x000ea20000000800 */
[----:B------:R-:W-:Y:S01]  /*9030*/  IADD3 R9, P1, RZ, -R10, RZ ;  /* 0x8000000aff097210 */ /* 0x000fe20007f3e0ff */
[----:B------:R-:W-:Y:S01]  /*9040*/  ULDC.64 UR8, c[0x0][0x640] ;  /* 0x0001900000087ab9 */ /* 0x000fe20000000a00 */
[----:B0-----:R-:W-:Y:S01]  /*9050*/  I2FP.F32.U32 R11, R17 ;  /* 0x00000011000b7245 */ /* 0x001fe20000201000 */
[----:B------:R-:W-:Y:S02]  /*9060*/  ULDC UR6, c[0x0][0x608] ;  /* 0x0001820000067ab9 */ /* 0x000fe40000000800 */
[----:B------:R-:W-:Y:S01]  /*9070*/  IMAD.X R6, RZ, RZ, ~R6, P1 ;  /* 0x000000ffff067224 */ /* 0x000fe200008e0e06 */
[----:B------:R-:W-:Y:S01]  /*9080*/  ISETP.NE.U32.AND P1, PT, RZ, UR8, PT ;  /* 0x00000008ff007c0c */ /* 0x000fe2000bf25070 */
[----:B------:R-:W0:Y:S02]  /*9090*/  LDC R19, c[0x0][0x148] ;  /* 0x00005200ff137b82 */ /* 0x000e240000000800 */
[----:B------:R-:W-:Y:S01]  /*90a0*/  IMAD R8, R6, UR4, RZ ;  /* 0x0000000406087c24 */ /* 0x000fe2000f8e02ff */
[----:B------:R-:W-:Y:S01]  /*90b0*/  ISETP.NE.AND.EX P1, PT, RZ, UR9, PT, P1 ;  /* 0x00000009ff007c0c */ /* 0x000fe2000bf25310 */
[----:B------:R-:W-:Y:S01]  /*90c0*/  IMAD.WIDE.U32 R6, R9, UR4, R2 ;  /* 0x0000000409067c25 */ /* 0x000fe2000f8e0002 */
[----:B------:R-:W-:-:S03]  /*90d0*/  ULDC UR4, c[0x0][0x150] ;  /* 0x0000540000047ab9 */ /* 0x000fc60000000800 */
[----:B------:R-:W-:Y:S02]  /*90e0*/  IMAD R9, R9, UR5, R8 ;  /* 0x0000000509097c24 */ /* 0x000fe4000f8e0208 */
[----:B------:R-:W-:Y:S01]  /*90f0*/  FMUL R8, R11, UR4 ;  /* 0x000000040b087c20 */ /* 0x000fe20008400000 */
[----:B------:R-:W-:Y:S01]  /*9100*/  ULDC UR4, c[0x0][0x618] ;  /* 0x0001860000047ab9 */ /* 0x000fe20000000800 */
[----:B------:R-:W-:Y:S01]  /*9110*/  ULDC UR5, c[0x0][0x154] ;  /* 0x0000550000057ab9 */ /* 0x000fe20000000800 */
[----:B------:R-:W-:-:S03]  /*9120*/  IMAD.IADD R7, R7, 0x1, R9 ;  /* 0x0000000107077824 */ /* 0x000fc600078e0209 */
[----:B------:R-:W3:Y:S02]  /*9130*/  F2I.U32.TRUNC.NTZ R8, R8 ;  /* 0x0000000800087305 */ /* 0x000ee4000020f000 */
[----:B------:R-:W-:Y:S02]  /*9140*/  SHF.R.U64 R11, R6, UR4, R7 ;  /* 0x00000004060b7c19 */ /* 0x000fe40008001207 */
[----:B-1----:R-:W-:-:S05]  /*9150*/  I2FP.F32.U32 R6, R14 ;  /* 0x0000000e00067245 */ /* 0x002fca0000201000 */
[----:B------:R-:W-:Y:S01]  /*9160*/  FMUL R21, R6, UR5 ;  /* 0x0000000506157c20 */ /* 0x000fe20008400000 */
[----:B------:R-:W-:Y:S01]  /*9170*/  SHF.R.U32.HI R6, RZ, UR4, R7 ;  /* 0x00000004ff067c19 */ /* 0x000fe20008011607 */
[----:B------:R-:W-:-:S03]  /*9180*/  ULDC UR4, c[0x0][0x658] ;  /* 0x0001960000047ab9 */ /* 0x000fc60000000800 */
[--C-:B------:R-:W-:Y:S01]  /*9190*/  SHF.R.U64 R20, R11, UR6, R6.reuse ;  /* 0x000000060b147c19 */ /* 0x100fe20008001206 */
[----:B------:R-:W1:Y:S01]  /*91a0*/  F2I.U32.TRUNC.NTZ R21, R21 ;  /* 0x0000001500157305 */ /* 0x000e62000020f000 */
[----:B------:R-:W-:Y:S01]  /*91b0*/  SHF.R.U32.HI R7, RZ, UR6, R6 ;  /* 0x00000006ff077c19 */ /* 0x000fe20008011606 */
[----:B---3--:R-:W-:-:S03]  /*91c0*/  IMAD.MOV R8, RZ, RZ, -R8 ;  /* 0x000000ffff087224 */ /* 0x008fc600078e0a08 */
[----:B------:R-:W-:Y:S01]  /*91d0*/  SHF.R.U64 R18, R20, UR4, R7 ;  /* 0x0000000414127c19 */ /* 0x000fe20008001207 */
[----:B--2---:R-:W-:Y:S01]  /*91e0*/  IMAD R17, R22, R8, R17 ;  /* 0x0000000816117224 */ /* 0x004fe200078e0211 */
[----:B------:R-:W-:-:S03]  /*91f0*/  SHF.R.U32.HI R23, RZ, UR4, R7 ;  /* 0x00000004ff177c19 */ /* 0x000fc60008011607 */
[----:B------:R-:W-:Y:S02]  /*9200*/  IMAD.MOV.U32 R6, RZ, RZ, R18 ;  /* 0x000000ffff067224 */ /* 0x000fe400078e0012 */
[----:B------:R-:W-:Y:S01]  /*9210*/  IMAD.MOV.U32 R7, RZ, RZ, R23 ;  /* 0x000000ffff077224 */ /* 0x000fe200078e0017 */
[----:B-1----:R-:W-:Y:S06]  /*9220*/  @!P1 BRA `(.L_x_180) ;  /* 0x0000000000289947 */ /* 0x002fec0003800000 */
[----:B------:R-:W-:Y:S02]  /*9230*/  ULDC UR4, c[0x0][0x64c] ;  /* 0x0001930000047ab9 */ /* 0x000fe40000000800 */
[----:B------:R-:W-:-:S05]  /*9240*/  IADD3 R7, P1, R18, UR4, RZ ;  /* 0x0000000412077c10 */ /* 0x000fca000ff3e0ff */
[----:B------:R-:W-:-:S04]  /*9250*/  IMAD.X R23, RZ, RZ, R23, P1 ;  /* 0x000000ffff177224 */ /* 0x000fc800008e0617 */
[----:B------:R-:W-:-:S04]  /*9260*/  IMAD.WIDE.U32 R8, R23, UR8, RZ ;  /* 0x0000000817087c25 */ /* 0x000fc8000f8e00ff */
[----:B------:R-:W-:-:S04]  /*9270*/  IMAD.WIDE.U32 R8, P1, R7, UR9, R8 ;  /* 0x0000000907087c25 */ /* 0x000fc8000f820008 */
[----:B------:R-:W-:-:S04]  /*9280*/  IMAD.WIDE.U32 R6, R7, UR8, RZ ;  /* 0x0000000807067c25 */ /* 0x000fc8000f8e00ff */
[----:B------:R-:W-:Y:S01]  /*9290*/  IMAD.MOV.U32 R6, RZ, RZ, R9 ;  /* 0x000000ffff067224 */ /* 0x000fe200078e0009 */
[----:B------:R-:W-:Y:S01]  /*92a0*/  IADD3 RZ, P4, R7, R8, RZ ;  /* 0x0000000807ff7210 */ /* 0x000fe20007f9e0ff */
[----:B------:R-:W-:-:S04]  /*92b0*/  IMAD.X R7, RZ, RZ, RZ, P1 ;  /* 0x000000ffff077224 */ /* 0x000fc800008e06ff */
[----:B------:R-:W-:-:S08]  /*92c0*/  IMAD.WIDE.U32.X R6, R23, UR9, R6, P4 ;  /* 0x0000000917067c25 */ /* 0x000fd0000a0e0406 */
.L_x_180:
[----:B------:R-:W-:Y:S01]  /*92d0*/  ULDC UR4, c[0x0][0x648] ;  /* 0x0001920000047ab9 */ /* 0x000fe20000000800 */
[----:B------:R-:W-:Y:S01]  /*92e0*/  LOP3.LUT R20, R20, UR17, RZ, 0xc0, !PT ;  /* 0x0000001114147c12 */ /* 0x000fe2000f8ec0ff */
[----:B------:R-:W-:Y:S01]  /*92f0*/  IMAD.MOV R21, RZ, RZ, -R21 ;  /* 0x000000ffff157224 */ /* 0x000fe200078e0a15 */
[----:B------:R-:W-:Y:S01]  /*9300*/  SHF.R.U64 R7, R6, UR4, R7 ;  /* 0x0000000406077c19 */ /* 0x000fe20008001207 */
[----:B------:R-:W-:Y:S01]  /*9310*/  ULDC UR4, c[0x0][0x638] ;  /* 0x00018e0000047ab9 */ /* 0x000fe20000000800 */
[----:B------:R-:W-:Y:S01]  /*9320*/  LOP3.LUT R11, R11, UR16, RZ, 0xc0, !PT ;  /* 0x000000100b0b7c12 */ /* 0x000fe2000f8ec0ff */
[----:B0-----:R-:W-:Y:S01]  /*9330*/  @P3 IMAD R17, R19, R21, R14 ;  /* 0x0000001513113224 */ /* 0x001fe200078e020e */
[----:B------:R-:W-:Y:S01]  /*9340*/  ULDC UR5, c[0x0][0x610] ;  /* 0x0001840000057ab9 */ /* 0x000fe20000000800 */
[----:B------:R-:W-:Y:S02]  /*9350*/  IMAD.MOV R9, RZ, RZ, -R7 ;  /* 0x000000ffff097224 */ /* 0x000fe400078e0a07 */
[----:B------:R-:W-:-:S02]  /*9360*/  IMAD R20, R7, UR18, R20 ;  /* 0x0000001207147c24 */ /* 0x000fc4000f8e0214 */
[----:B------:R-:W-:Y:S01]  /*9370*/  IMAD R18, R9, UR4, R18 ;  /* 0x0000000409127c24 */ /* 0x000fe2000f8e0212 */
[----:B------:R-:W-:Y:S01]  /*9380*/  ULDC UR4, c[0x0][0x600] ;  /* 0x0001800000047ab9 */ /* 0x000fe20000000800 */
[----:B------:R-:W-:Y:S02]  /*9390*/  IMAD R17, R20, UR5, R17 ;  /* 0x0000000514117c24 */ /* 0x000fe4000f8e0211 */
[----:B------:R-:W-:Y:S02]  /*93a0*/  IMAD R18, R18, UR4, R11 ;  /* 0x0000000412127c24 */ /* 0x000fe4000f8e020b */
[----:B------:R-:W-:Y:S02]  /*93b0*/  IMAD.MOV.U32 R7, RZ, RZ, 0x1 ;  /* 0x00000001ff077424 */ /* 0x000fe400078e00ff */
[----:B------:R-:W-:Y:S01]  /*93c0*/  IMAD.MOV.U32 R6, RZ, RZ, R10 ;  /* 0x000000ffff067224 */ /* 0x000fe200078e000a */
[----:B------:R-:W-:Y:S02]  /*93d0*/  SEL R14, R18, R17, !P3 ;  /* 0x00000011120e7207 */ /* 0x000fe40005800000 */
[----:B------:R-:W-:-:S07]  /*93e0*/  SEL R11, R17, R18, !P3 ;  /* 0x00000012110b7207 */ /* 0x000fce0005800000 */
.L_x_178:
[----:B------:R-:W-:Y:S05]  /*93f0*/  BSYNC B1 ;  /* 0x0000000000017941 */ /* 0x000fea0003800000 */
.L_x_177:
[----:B------:R-:W-:-:S13]  /*9400*/  LOP3.LUT P1, RZ, R7, 0xff, RZ, 0xc0, !PT ;  /* 0x000000ff07ff7812 */ /* 0x000fda000782c0ff */
[----:B------:R-:W-:Y:S05]  /*9410*/  @P1 BRA `(.L_x_181) ;  /* 0xfffffff400441947 */ /* 0x000fea000383ffff */
[----:B------:R-:W-:Y:S05]  /*9420*/  BSYNC B0 ;  /* 0x0000000000007941 */ /* 0x000fea0003800000 */
.L_x_169:
[----:B------:R-:W-:-:S03]  /*9430*/  UMOV UR4, 0xffffffff ;  /* 0xffffffff00047882 */ /* 0x000fc60000000000 */
[----:B------:R-:W-:Y:S05]  /*9440*/  BRA.DIV UR4, `(.L_x_182) ;  /* 0x0000000604887947 */ /* 0x000fea000b800000 */
[----:B------:R-:W-:-:S13]  /*9450*/  ELECT P0, URZ, PT ;  /* 0x00000000003f782f */ /* 0x000fda0003800000 */
.L_x_199:
[----:B------:R-:W-:Y:S04]  /*9460*/  BSSY B0, `(.L_x_183) ;  /* 0x0000046000007945 */ /* 0x000fe80003800000 */
[----:B------:R-:W-:Y:S05]  /*9470*/  @!P0 BRA `(.L_x_184) ;  /* 0x0000000400108947 */ /* 0x000fea0003800000 */
[----:B------:R-:W-:-:S04]  /*9480*/  LOP3.LUT R4, R4, 0x2, RZ, 0xfc, !PT ;  /* 0x0000000204047812 */ /* 0x000fc800078efcff */
[----:B------:R-:W-:-:S13]  /*9490*/  ISETP.NE.AND P0, PT, R4, 0x3, PT ;  /* 0x000000030400780c */ /* 0x000fda0003f05270 */
[----:B------:R-:W-:Y:S05]  /*94a0*/  @!P0 BRA `(.L_x_185) ;  /* 0x0000000000048947 */ /* 0x000fea0003800000 */
[----:B------:R-:W-:Y:S01]  /*94b0*/  BPT.TRAP 0x1 ;  /* 0x000000040000795c */ /* 0x000fe20000300000 */
.L_x_185:
[----:B------:R-:W0:Y:S01]  /*94c0*/  S2R R3, SR_CgaCtaId ;  /* 0x0000000000037919 */ /* 0x000e220000008800 */
[----:B------:R-:W-:-:S04]  /*94d0*/  MOV R0, 0x400 ;  /* 0x0000040000007802 */ /* 0x000fc80000000f00 */
[----:B0-----:R-:W-:Y:S02]  /*94e0*/  LEA R0, R3, R0, 0x18 ;  /* 0x0000000003007211 */ /* 0x001fe400078ec0ff */
[----:B------:R-:W-:-:S03]  /*94f0*/  SHF.L.U32 R3, R5, 0x1f, RZ ;  /* 0x0000001f05037819 */ /* 0x000fc600000006ff */
[----:B------:R-:W-:-:S04]  /*9500*/  VIADD R0, R0, 0x38 ;  /* 0x0000003800007836 */ /* 0x000fc80000000000 */
[C---:B------:R-:W-:Y:S02]  /*9510*/  IMAD R6, R13.reuse, 0x8, R0 ;  /* 0x000000080d067824 */ /* 0x040fe400078e0200 */
[----:B------:R-:W-:Y:S02]  /*9520*/  VIADD R13, R13, 0x1 ;  /* 0x000000010d0d7836 */ /* 0x000fe40000000000 */
[----:B------:R-:W0:Y:S03]  /*9530*/  SYNCS.PHASECHK.TRANS64.TRYWAIT P0, [R6+URZ], R3 ;  /* 0x00000003060075a7 */ /* 0x000e26000800017f */
[----:B------:R-:W-:-:S04]  /*9540*/  ISETP.NE.AND P1, PT, R13, 0x7, PT ;  /* 0x000000070d00780c */ /* 0x000fc80003f25270 */
[----:B------:R-:W-:Y:S02]  /*9550*/  SEL R2, RZ, 0x1, P1 ;  /* 0x00000001ff027807 */ /* 0x000fe40000800000 */
[----:B------:R-:W-:Y:S02]  /*9560*/  SEL R13, R13, RZ, P1 ;  /* 0x000000ff0d0d7207 */ /* 0x000fe40000800000 */
[----:B------:R-:W-:-:S03]  /*9570*/  LOP3.LUT R8, R5, R2, RZ, 0x3c, !PT ;  /* 0x0000000205087212 */ /* 0x000fc600078e3cff */
[----:B------:R-:W-:Y:S01]  /*9580*/  IMAD R7, R13, 0x8, R0 ;  /* 0x000000080d077824 */ /* 0x000fe200078e0200 */
[----:B------:R-:W-:Y:S01]  /*9590*/  SHF.L.U32 R4, R8, 0x1f, RZ ;  /* 0x0000001f08047819 */ /* 0x000fe200000006ff */
[----:B0-----:R-:W-:Y:S06]  /*95a0*/  @!P0 BRA `(.L_x_186) ;  /* 0x0000000400548947 */ /* 0x001fec0003800000 */
.L_x_200:
[----:B------:R-:W1:Y:S01]  /*95b0*/  SYNCS.PHASECHK.TRANS64.TRYWAIT P0, [R7+URZ], R4 ;  /* 0x00000004070075a7 */ /* 0x000e62000800017f */
[----:B------:R-:W-:-:S05]  /*95c0*/  VIADD R2, R13, 0x1 ;  /* 0x000000010d027836 */ /* 0x000fca0000000000 */
[----:B------:R-:W-:-:S04]  /*95d0*/  ISETP.NE.AND P1, PT, R2, 0x7, PT ;  /* 0x000000070200780c */ /* 0x000fc80003f25270 */
[----:B0-----:R-:W-:Y:S02]  /*95e0*/  SEL R3, RZ, 0x1, P1 ;  /* 0x00000001ff037807 */ /* 0x001fe40000800000 */
[----:B------:R-:W-:Y:S02]  /*95f0*/  SEL R9, R2, RZ, P1 ;  /* 0x000000ff02097207 */ /* 0x000fe40000800000 */
[----:B------:R-:W-:-:S03]  /*9600*/  LOP3.LUT R8, R8, R3, RZ, 0x3c, !PT ;  /* 0x0000000308087212 */ /* 0x000fc600078e3cff */
[----:B------:R-:W-:Y:S01]  /*9610*/  IMAD R6, R9, 0x8, R0 ;  /* 0x0000000809067824 */ /* 0x000fe200078e0200 */
[----:B------:R-:W-:Y:S01]  /*9620*/  SHF.L.U32 R5, R8, 0x1f, RZ ;  /* 0x0000001f08057819 */ /* 0x000fe200000006ff */
[----:B-1----:R-:W-:Y:S06]  /*9630*/  @!P0 BRA `(.L_x_187) ;  /* 0x0000000400448947 */ /* 0x002fec0003800000 */
.L_x_201:
[----:B------:R-:W1:Y:S01]  /*9640*/  SYNCS.PHASECHK.TRANS64.TRYWAIT P0, [R6+URZ], R5 ;  /* 0x00000005060075a7 */ /* 0x000e62000800017f */
[----:B------:R-:W-:-:S05]  /*9650*/  VIADD R2, R9, 0x1 ;  /* 0x0000000109027836 */ /* 0x000fca0000000000 */
[----:B------:R-:W-:-:S04]  /*9660*/  ISETP.NE.AND P1, PT, R2, 0x7, PT ;  /* 0x000000070200780c */ /* 0x000fc80003f25270 */
[----:B------:R-:W-:Y:S02]  /*9670*/  SEL R3, RZ, 0x1, P1 ;  /* 0x00000001ff037807 */ /* 0x000fe40000800000 */
[----:B0-----:R-:W-:Y:S02]  /*9680*/  SEL R7, R2, RZ, P1 ;  /* 0x000000ff02077207 */ /* 0x001fe40000800000 */
[----:B------:R-:W-:-:S03]  /*9690*/  LOP3.LUT R8, R8, R3, RZ, 0x3c, !PT ;  /* 0x0000000308087212 */ /* 0x000fc600078e3cff */
[----:B------:R-:W-:Y:S01]  /*96a0*/  IMAD R9, R7, 0x8, R0 ;  /* 0x0000000807097824 */ /* 0x000fe200078e0200 */
[----:B------:R-:W-:Y:S01]  /*96b0*/  SHF.L.U32 R4, R8, 0x1f, RZ ;  /* 0x0000001f08047819 */ /* 0x000fe200000006ff */
[----:B-1----:R-:W-:Y:S06]  /*96c0*/  @!P0 BRA `(.L_x_188) ;  /* 0x0000000400348947 */ /* 0x002fec0003800000 */
.L_x_202:
[----:B------:R-:W1:Y:S01]  /*96d0*/  SYNCS.PHASECHK.TRANS64.TRYWAIT P0, [R9+URZ], R4 ;  /* 0x00000004090075a7 */ /* 0x000e62000800017f */
[----:B------:R-:W-:-:S05]  /*96e0*/  VIADD R2, R7, 0x1 ;  /* 0x0000000107027836 */ /* 0x000fca0000000000 */
[----:B------:R-:W-:-:S04]  /*96f0*/  ISETP.NE.AND P1, PT, R2, 0x7, PT ;  /* 0x000000070200780c */ /* 0x000fc80003f25270 */
[----:B------:R-:W-:Y:S02]  /*9700*/  SEL R3, RZ, 0x1, P1 ;  /* 0x00000001ff037807 */ /* 0x000fe40000800000 */
[----:B------:R-:W-:Y:S02]  /*9710*/  SEL R7, R2, RZ, P1 ;  /* 0x000000ff02077207 */ /* 0x000fe40000800000 */
[----:B------:R-:W-:-:S03]  /*9720*/  LOP3.LUT R8, R8, R3, RZ, 0x3c, !PT ;  /* 0x0000000308087212 */ /* 0x000fc600078e3cff */
[----:B------:R-:W-:Y:S01]  /*9730*/  IMAD R10, R7, 0x8, R0 ;  /* 0x00000008070a7824 */ /* 0x000fe200078e0200 */
[----:B0-----:R-:W-:Y:S01]  /*9740*/  SHF.L.U32 R5, R8, 0x1f, RZ ;  /* 0x0000001f08057819 */ /* 0x001fe200000006ff */
[----:B-1----:R-:W-:Y:S06]  /*9750*/  @!P0 BRA `(.L_x_189) ;  /* 0x0000000400248947 */ /* 0x002fec0003800000 */
.L_x_203:
[----:B------:R-:W1:Y:S01]  /*9760*/  SYNCS.PHASECHK.TRANS64.TRYWAIT P0, [R10+URZ], R5 ;  /* 0x000000050a0075a7 */ /* 0x000e62000800017f */
[----:B------:R-:W-:-:S05]  /*9770*/  VIADD R2, R7, 0x1 ;  /* 0x0000000107027836 */ /* 0x000fca0000000000 */
[----:B------:R-:W-:-:S04]  /*9780*/  ISETP.NE.AND P1, PT, R2, 0x7, PT ;  /* 0x000000070200780c */ /* 0x000fc80003f25270 */
[----:B------:R-:W-:Y:S02]  /*9790*/  SEL R3, RZ, 0x1, P1 ;  /* 0x00000001ff037807 */ /* 0x000fe40000800000 */
[----:B------:R-:W-:Y:S02]  /*97a0*/  SEL R7, R2, RZ, P1 ;  /* 0x000000ff02077207 */ /* 0x000fe40000800000 */
[----:B0-----:R-:W-:-:S03]  /*97b0*/  LOP3.LUT R9, R8, R3, RZ, 0x3c, !PT ;  /* 0x0000000308097212 */ /* 0x001fc600078e3cff */
[----:B------:R-:W-:Y:S01]  /*97c0*/  IMAD R11, R7, 0x8, R0 ;  /* 0x00000008070b7824 */ /* 0x000fe200078e0200 */
[----:B------:R-:W-:Y:S01]  /*97d0*/  SHF.L.U32 R6, R9, 0x1f, RZ ;  /* 0x0000001f09067819 */ /* 0x000fe200000006ff */
[----:B-1----:R-:W-:Y:S06]  /*97e0*/  @!P0 BRA `(.L_x_190) ;  /* 0x0000000400148947 */ /* 0x002fec0003800000 */
.L_x_204:
[----:B------:R-:W1:Y:S01]  /*97f0*/  SYNCS.PHASECHK.TRANS64.TRYWAIT P0, [R11+URZ], R6 ;  /* 0x000000060b0075a7 */ /* 0x000e62000800017f */
[----:B------:R-:W-:-:S05]  /*9800*/  VIADD R2, R7, 0x1 ;  /* 0x0000000107027836 */ /* 0x000fca0000000000 */
[----:B------:R-:W-:-:S04]  /*9810*/  ISETP.NE.AND P1, PT, R2, 0x7, PT ;  /* 0x000000070200780c */ /* 0x000fc80003f25270 */
[----:B------:R-:W-:Y:S02]  /*9820*/  SEL R4, RZ, 0x1, P1 ;  /* 0x00000001ff047807 */ /* 0x000fe40000800000 */
[----:B------:R-:W-:Y:S02]  /*9830*/  SEL R3, R2, RZ, P1 ;  /* 0x000000ff02037207 */ /* 0x000fe40000800000 */
[----:B------:R-:W-:Y:S01]  /*9840*/  LOP3.LUT R4, R9, R4, RZ, 0x3c, !PT ;  /* 0x0000000409047212 */ /* 0x000fe200078e3cff */
[----:B-1----:R-:W-:Y:S06]  /*9850*/  @!P0 BRA `(.L_x_191) ;  /* 0x00000004000c8947 */ /* 0x002fec0003800000 */
.L_x_205:
[----:B------:R-:W-:Y:S01]  /*9860*/  IMAD R3, R3, 0x8, R0 ;  /* 0x0000000803037824 */ /* 0x000fe200078e0200 */
[----:B------:R-:W-:-:S07]  /*9870*/  SHF.L.U32 R0, R4, 0x1f, RZ ;  /* 0x0000001f04007819 */ /* 0x000fce00000006ff */
.L_x_192:
[----:B--2---:R2:W3:Y:S02]  /*9880*/  SYNCS.PHASECHK.TRANS64.TRYWAIT P0, [R3+URZ], R0 ;  /* 0x00000000030075a7 */ /* 0x0044e4000800017f */
[----:B---3--:R-:W-:Y:S05]  /*9890*/  @!P0 NANOSLEEP.SYNCS 0x989680 ;  /* 0x009896800000895d */ /* 0x008fea0003900000 */
[----:B------:R-:W3:Y:S02]  /*98a0*/  @!P0 SYNCS.PHASECHK.TRANS64 P0, [R3+URZ], R0 ;  /* 0x00000000030085a7 */ /* 0x000ee4000800007f */
[----:B---3--:R-:W-:Y:S05]  /*98b0*/  @!P0 BRA `(.L_x_192) ;  /* 0xfffffffc00f08947 */ /* 0x008fea000383ffff */
.L_x_184:
[----:B------:R-:W-:Y:S05]  /*98c0*/  BSYNC B0 ;  /* 0x0000000000007941 */ /* 0x000fea0003800000 */
.L_x_183:
[----:B------:R-:W-:Y:S05]  /*98d0*/  EXIT ;  /* 0x000000000000794d */ /* 0x000fea0003800000 */
.L_x_17:
[----:B-1----:R-:W-:-:S04]  /*98e0*/  IMAD.U32 R11, RZ, RZ, UR6 ;  /* 0x00000006ff0b7e24 */ /* 0x002fc8000f8e00ff */
[----:B------:R1:W4:Y:S03]  /*98f0*/  SYNCS.PHASECHK.TRANS64.TRYWAIT P0, [R11+URZ], R10 ;  /* 0x0000000a0b0075a7 */ /* 0x000326000800017f */
[----:B----4-:R-:W-:Y:S05]  /*9900*/  @!P0 NANOSLEEP.SYNCS 0x989680 ;  /* 0x009896800000895d */ /* 0x010fea0003900000 */
[----:B------:R-:W4:Y:S02]  /*9910*/  @!P0 SYNCS.PHASECHK.TRANS64 P0, [R11+URZ], R10 ;  /* 0x0000000a0b0085a7 */ /* 0x000f24000800007f */
[----:B----4-:R-:W-:Y:S05]  /*9920*/  @!P0 BRA `(.L_x_17) ;  /* 0xfffffffc00ec8947 */ /* 0x010fea000383ffff */
[----:B------:R-:W-:Y:S05]  /*9930*/  BRA `(.L_x_16) ;  /* 0xffffff7c001c7947 */ /* 0x000fea000383ffff */
.L_x_23:
[----:B-1----:R-:W-:-:S04]  /*9940*/  IMAD.U32 R12, RZ, RZ, UR14 ;  /* 0x0000000eff0c7e24 */ /* 0x002fc8000f8e00ff */
[----:B------:R1:W4:Y:S03]  /*9950*/  SYNCS.PHASECHK.TRANS64.TRYWAIT P0, [R12+URZ], R11 ;  /* 0x0000000b0c0075a7 */ /* 0x000326000800017f */
[----:B----4-:R-:W-:Y:S05]  /*9960*/  @!P0 NANOSLEEP.SYNCS 0x989680 ;  /* 0x009896800000895d */ /* 0x010fea0003900000 */
[----:B------:R-:W4:Y:S02]  /*9970*/  @!P0 SYNCS.PHASECHK.TRANS64 P0, [R12+URZ], R11 ;  /* 0x0000000b0c0085a7 */ /* 0x000f24000800007f */
[----:B----4-:R-:W-:Y:S05]  /*9980*/  @!P0 BRA `(.L_x_23) ;  /* 0xfffffffc00ec8947 */ /* 0x010fea000383ffff */
[----:B------:R-:W-:Y:S05]  /*9990*/  BRA `(.L_x_22) ;  /* 0xffffff8400d07947 */ /* 0x000fea000383ffff */
.L_x_170:
[----:B------:R-:W-:Y:S01]  /*99a0*/  BSSY B1, `(.L_x_193) ;  /* 0x0000006000017945 */ /* 0x000fe20003800000 */
[----:B------:R-:W-:-:S07]  /*99b0*/  IMAD.MOV.U32 R7, RZ, RZ, -0x1 ;  /* 0xffffffffff077424 */ /* 0x000fce00078e00ff */
[----:B------:R-:W-:Y:S05]  /*99c0*/  WARPSYNC.COLLECTIVE R7, `(.L_x_194) ;  /* 0x00000000070c7348 */ /* 0x000fea0003c00000 */
[----:B------:R-:W-:Y:S02]  /*99d0*/  ELECT P1, UR62, PT ;  /* 0x00000000003e782f */ /* 0x000fe40003820000 */
[----:B------:R-:W-:Y:S01]  /*99e0*/  MOV R7, UR62 ;  /* 0x0000003e00077c02 */ /* 0x000fe20008000f00 */
[----:B------:R-:W-:Y:S10]  /*99f0*/  ENDCOLLECTIVE ;  /* 0x000000000000791b */ /* 0x000ff40003800000 */
.L_x_194:
[----:B------:R-:W-:Y:S05]  /*9a00*/  BSYNC B1 ;  /* 0x0000000000017941 */ /* 0x000fea0003800000 */
.L_x_193:
[----:B------:R-:W-:Y:S05]  /*9a10*/  BRA `(.L_x_195) ;  /* 0xffffffec00d07947 */ /* 0x000fea000383ffff */
.L_x_173:
[----:B-1----:R1:W2:Y:S02]  /*9a20*/  SYNCS.PHASECHK.TRANS64.TRYWAIT P1, [R19+URZ+0x38], R10 ;  /* 0x0000380a130075a7 */ /* 0x0022a4000802017f */
[----:B--2---:R-:W-:Y:S05]  /*9a30*/  @!P1 NANOSLEEP.SYNCS 0x989680 ;  /* 0x009896800000995d */ /* 0x004fea0003900000 */
[----:B------:R-:W2:Y:S02]  /*9a40*/  @!P1 SYNCS.PHASECHK.TRANS64 P1, [R19+URZ+0x38], R10 ;  /* 0x0000380a130095a7 */ /* 0x000ea4000802007f */
[----:B--2---:R-:W-:Y:S05]  /*9a50*/  @!P1 BRA `(.L_x_173) ;  /* 0xfffffffc00f09947 */ /* 0x004fea000383ffff */
[----:B------:R-:W-:Y:S05]  /*9a60*/  BRA `(.L_x_196) ;  /* 0xfffffff000047947 */ /* 0x000fea000383ffff */
.L_x_182:
[----:B------:R-:W-:Y:S01]  /*9a70*/  BSSY B0, `(.L_x_197) ;  /* 0x0000006000007945 */ /* 0x000fe20003800000 */
[----:B------:R-:W-:-:S07]  /*9a80*/  IMAD.MOV.U32 R7, RZ, RZ, -0x1 ;  /* 0xffffffffff077424 */ /* 0x000fce00078e00ff */
[----:B------:R-:W-:Y:S05]  /*9a90*/  WARPSYNC.COLLECTIVE R7, `(.L_x_198) ;  /* 0x00000000070c7348 */ /* 0x000fea0003c00000 */
[----:B------:R-:W-:Y:S02]  /*9aa0*/  ELECT P1, UR62, PT ;  /* 0x00000000003e782f */ /* 0x000fe40003820000 */
[----:B------:R-:W-:Y:S01]  /*9ab0*/  MOV R7, UR62 ;  /* 0x0000003e00077c02 */ /* 0x000fe20008000f00 */
[----:B------:R-:W-:Y:S10]  /*9ac0*/  ENDCOLLECTIVE ;  /* 0x000000000000791b */ /* 0x000ff40003800000 */
.L_x_198:
[----:B------:R-:W-:Y:S05]  /*9ad0*/  BSYNC B0 ;  /* 0x0000000000007941 */ /* 0x000fea0003800000 */
.L_x_197:
[----:B------:R-:W-:Y:S01]  /*9ae0*/  PLOP3.LUT P0, PT, P1, PT, PT, 0x80, 0x0 ;  /* 0x000000000000781c */ /* 0x000fe20000f0f070 */
[----:B------:R-:W-:-:S12]  /*9af0*/  BRA `(.L_x_199) ;  /* 0xfffffff800587947 */ /* 0x000fd8000383ffff */
.L_x_186:
[----:B0-----:R0:W1:Y:S02]  /*9b00*/  SYNCS.PHASECHK.TRANS64.TRYWAIT P0, [R6+URZ], R3 ;  /* 0x00000003060075a7 */ /* 0x001064000800017f */
[----:B-1----:R-:W-:Y:S05]  /*9b10*/  @!P0 NANOSLEEP.SYNCS 0x989680 ;  /* 0x009896800000895d */ /* 0x002fea0003900000 */
[----:B------:R-:W1:Y:S02]  /*9b20*/  @!P0 SYNCS.PHASECHK.TRANS64 P0, [R6+URZ], R3 ;  /* 0x00000003060085a7 */ /* 0x000e64000800007f */
[----:B-1----:R-:W-:Y:S05]  /*9b30*/  @!P0 BRA `(.L_x_186) ;  /* 0xfffffffc00f08947 */ /* 0x002fea000383ffff */
[----:B------:R-:W-:Y:S05]  /*9b40*/  BRA `(.L_x_200) ;  /* 0xfffffff800987947 */ /* 0x000fea000383ffff */
.L_x_187:
[----:B0-----:R0:W1:Y:S02]  /*9b50*/  SYNCS.PHASECHK.TRANS64.TRYWAIT P0, [R7+URZ], R4 ;  /* 0x00000004070075a7 */ /* 0x001064000800017f */
[----:B-1----:R-:W-:Y:S05]  /*9b60*/  @!P0 NANOSLEEP.SYNCS 0x989680 ;  /* 0x009896800000895d */ /* 0x002fea0003900000 */
[----:B------:R-:W1:Y:S02]  /*9b70*/  @!P0 SYNCS.PHASECHK.TRANS64 P0, [R7+URZ], R4 ;  /* 0x00000004070085a7 */ /* 0x000e64000800007f */
[----:B-1----:R-:W-:Y:S05]  /*9b80*/  @!P0 BRA `(.L_x_187) ;  /* 0xfffffffc00f08947 */ /* 0x002fea000383ffff */
[----:B------:R-:W-:Y:S05]  /*9b90*/  BRA `(.L_x_201) ;  /* 0xfffffff800a87947 */ /* 0x000fea000383ffff */
.L_x_188:
[----:B0-----:R0:W1:Y:S02]  /*9ba0*/  SYNCS.PHASECHK.TRANS64.TRYWAIT P0, [R6+URZ], R5 ;  /* 0x00000005060075a7 */ /* 0x001064000800017f */
[----:B-1----:R-:W-:Y:S05]  /*9bb0*/  @!P0 NANOSLEEP.SYNCS 0x989680 ;  /* 0x009896800000895d */ /* 0x002fea0003900000 */
[----:B------:R-:W1:Y:S02]  /*9bc0*/  @!P0 SYNCS.PHASECHK.TRANS64 P0, [R6+URZ], R5 ;  /* 0x00000005060085a7 */ /* 0x000e64000800007f */
[----:B-1----:R-:W-:Y:S05]  /*9bd0*/  @!P0 BRA `(.L_x_188) ;  /* 0xfffffffc00f08947 */ /* 0x002fea000383ffff */
[----:B------:R-:W-:Y:S05]  /*9be0*/  BRA `(.L_x_202) ;  /* 0xfffffff800b87947 */ /* 0x000fea000383ffff */
.L_x_189:
[----:B0-----:R0:W1:Y:S02]  /*9bf0*/  SYNCS.PHASECHK.TRANS64.TRYWAIT P0, [R9+URZ], R4 ;  /* 0x00000004090075a7 */ /* 0x001064000800017f */
[----:B-1----:R-:W-:Y:S05]  /*9c00*/  @!P0 NANOSLEEP.SYNCS 0x989680 ;  /* 0x009896800000895d */ /* 0x002fea0003900000 */
[----:B------:R-:W1:Y:S02]  /*9c10*/  @!P0 SYNCS.PHASECHK.TRANS64 P0, [R9+URZ], R4 ;  /* 0x00000004090085a7 */ /* 0x000e64000800007f */
[----:B-1----:R-:W-:Y:S05]  /*9c20*/  @!P0 BRA `(.L_x_189) ;  /* 0xfffffffc00f08947 */ /* 0x002fea000383ffff */
[----:B------:R-:W-:Y:S05]  /*9c30*/  BRA `(.L_x_203) ;  /* 0xfffffff800c87947 */ /* 0x000fea000383ffff */
.L_x_190:
[----:B0-----:R0:W1:Y:S02]  /*9c40*/  SYNCS.PHASECHK.TRANS64.TRYWAIT P0, [R10+URZ], R5 ;  /* 0x000000050a0075a7 */ /* 0x001064000800017f */
[----:B-1----:R-:W-:Y:S05]  /*9c50*/  @!P0 NANOSLEEP.SYNCS 0x989680 ;  /* 0x009896800000895d */ /* 0x002fea0003900000 */
[----:B------:R-:W1:Y:S02]  /*9c60*/  @!P0 SYNCS.PHASECHK.TRANS64 P0, [R10+URZ], R5 ;  /* 0x000000050a0085a7 */ /* 0x000e64000800007f */
[----:B-1----:R-:W-:Y:S05]  /*9c70*/  @!P0 BRA `(.L_x_190) ;  /* 0xfffffffc00f08947 */ /* 0x002fea000383ffff */
[----:B------:R-:W-:Y:S05]  /*9c80*/  BRA `(.L_x_204) ;  /* 0xfffffff800d87947 */ /* 0x000fea000383ffff */
.L_x_191:
[----:B-1----:R1:W2:Y:S02]  /*9c90*/  SYNCS.PHASECHK.TRANS64.TRYWAIT P0, [R11+URZ], R6 ;  /* 0x000000060b0075a7 */ /* 0x0022a4000800017f */
[----:B--2---:R-:W-:Y:S05]  /*9ca0*/  @!P0 NANOSLEEP.SYNCS 0x989680 ;  /* 0x009896800000895d */ /* 0x004fea0003900000 */
[----:B------:R-:W2:Y:S02]  /*9cb0*/  @!P0 SYNCS.PHASECHK.TRANS64 P0, [R11+URZ], R6 ;  /* 0x000000060b0085a7 */ /* 0x000ea4000800007f */
[----:B--2---:R-:W-:Y:S05]  /*9cc0*/  @!P0 BRA `(.L_x_191) ;  /* 0xfffffffc00f08947 */ /* 0x004fea000383ffff */
[----:B------:R-:W-:Y:S05]  /*9cd0*/  BRA `(.L_x_205) ;  /* 0xfffffff800e07947 */ /* 0x000fea000383ffff */
.L_x_206:
[----:B------:R-:W-:-:S00]  /*9ce0*/  BRA `(.L_x_206) ;  /* 0xfffffffc00fc7947 */ /* 0x000fc0000383ffff */
[----:B------:R-:W-:-:S00]  /*9cf0*/  NOP ;  /* 0x0000000000007918 */ /* 0x000fc00000000000 */
        /* <DEDUP_REMOVED lines=8> */
.L_x_207:


//--------------------- .nv.shared._ZN7cutlass13device_kernelINS_4gemm6kernel13GemmUniversalIN4cute5tupleIJiiiiEEENS1_10collective13CollectiveMmaINS1_37MainloopSm90TmaGmmaWarpSpecializedFP8ILi7ENS5_IJNS4_1CILi1EEESB_SB_EEENS1_35KernelTmaWarpSpecializedCooperativeEEENS5_IJNSA_ILi192EEENSA_ILi64EEENSA_ILi128EEEEEENS_12float_e4m3_tENS5_IJlSB_lEEESJ_SK_NS4_8TiledMMAINS4_8MMA_AtomIJNS4_4SM904GMMA30MMA_64x64x32_F32E4M3E4M3_SS_TNILNSO_7ScaleInE1ELSQ_1EEEEEENS4_6LayoutINS5_IJNSA_ILi2EEESB_SB_EEENS5_IJSB_NSA_ILi0EEESW_EEEEENS5_IJNS4_10UnderscoreESZ_SZ_EEEEENS4_13SM90_TMA_LOADENS4_14ComposedLayoutINS4_7SwizzleILi3ELi4ELi3EEENS4_18smem_ptr_flag_bitsILi8EEENST_INS5_IJNSA_ILi8EEESH_EEENS5_IJSH_SB_EEEEEEEvNS4_8identityES12_S1C_vS1D_EENS_8epilogue10collective6detail29Sm90TmaWarpSpecializedAdapterINS1G_15DefaultEpilogueISJ_SK_SK_NS1F_6thread17LinearCombinationISJ_Li1EffLNS1K_9ScaleType4KindE0ELNS_15FloatRoundStyleE2ESJ_EENS1_15EpilogueDefaultEEEEEvvEEEEvNT_6ParamsE --------------------------
	.section	.nv.shared._ZN7cutlass13device_kernelINS_4gemm6kernel13GemmUniversalIN4cute5tupleIJiiiiEEENS1_10collective13CollectiveMmaINS1_37MainloopSm90TmaGmmaWarpSpecializedFP8ILi7ENS5_IJNS4_1CILi1EEESB_SB_EEENS1_35KernelTmaWarpSpecializedCooperativeEEENS5_IJNSA_ILi192EEENSA_ILi64EEENSA_ILi128EEEEEENS_12float_e4m3_tENS5_IJlSB_lEEESJ_SK_NS4_8TiledMMAINS4_8MMA_AtomIJNS4_4SM904GMMA30MMA_64x64x32_F32E4M3E4M3_SS_TNILNSO_7ScaleInE1ELSQ_1EEEEEENS4_6LayoutINS5_IJNSA_ILi2EEESB_SB_EEENS5_IJSB_NSA_ILi0EEESW_EEEEENS5_IJNS4_10UnderscoreESZ_SZ_EEEEENS4_13SM90_TMA_LOADENS4_14ComposedLayoutINS4_7SwizzleILi3ELi4ELi3EEENS4_18smem_ptr_flag_bitsILi8EEENST_INS5_IJNSA_ILi8EEESH_EEENS5_IJSH_SB_EEEEEEEvNS4_8identityES12_S1C_vS1D_EENS_8epilogue10collective6detail29Sm90TmaWarpSpecializedAdapterINS1G_15DefaultEpilogueISJ_SK_SK_NS1F_6thread17LinearCombinationISJ_Li1EffLNS1K_9ScaleType4KindE0ELNS_15FloatRoundStyleE2ESJ_EENS1_15EpilogueDefaultEEEEEvvEEEEvNT_6ParamsE,"aw",@nobits
	.sectionflags	@""
	.align	16
	.zero		1024


//--------------------- .nv.shared.reserved.0     --------------------------
	.section	.nv.shared.reserved.0,"aw",@nobits
	.weak		__nv_reservedSMEM_offset_0_alias
	.size		__nv_reservedSMEM_offset_0_alias, 0, 0
	.other		__nv_reservedSMEM_offset_0_alias,@"STO_CUDA_RESERVED_SHARED STV_DEFAULT"
__nv_reservedSMEM_offset_0_alias:
	.zero		0


//--------------------- .nv.global                --------------------------
	.section	.nv.global,"aw",@nobits
.nv.global:
	.type		_ZN39_INTERNAL_b98d2e42_4_k_cu_3720393d_32444cute1_E,@object
	.size		_ZN39_INTERNAL_b98d2e42_4_k_cu_3720393d_32444cute1_E,(_ZN39_INTERNAL_b98d2e42_4_k_cu_3720393d_32444cuda3std3__45__cpo6cbeginE - _ZN39_INTERNAL_b98d2e42_4_k_cu_3720393d_32444cute1_E)
_ZN39_INTERNAL_b98d2e42_4_k_cu_3720393d_32444cute1_E:
	.zero		1
	.type		_ZN39_INTERNAL_b98d2e42_4_k_cu_3720393d_32444cuda3std3__45__cpo6cbeginE,@object
	.size		_ZN39_INTERNAL_b98d2e42_4_k_cu_3720393d_32444cuda3std3__45__cpo6cbeginE,(_ZN39_INTERNAL_b98d2e42_4_k_cu_3720393d_32444cuda3std3__48in_placeE - _ZN39_INTERNAL_b98d2e42_4_k_cu_3720393d_32444cuda3std3__45__cpo6cbeginE)
_ZN39_INTERNAL_b98d2e42_4_k_cu_3720393d_32444cuda3std3__45__cpo6cbeginE:
	.zero		1
	.type		_ZN39_INTERNAL_b98d2e42_4_k_cu_3720393d_32444cuda3std3__48in_placeE,@object
	.size		_ZN39_INTERNAL_b98d2e42_4_k_cu_3720393d_32444cuda3std3__48in_placeE,(_ZN39_INTERNAL_b98d2e42_4_k_cu_3720393d_32444cuda3std6ranges3__45__cpo9iter_moveE - _ZN39_INTERNAL_b98d2e42_4_k_cu_3720393d_32444cuda3std3__48in_placeE)
_ZN39_INTERNAL_b98d2e42_4_k_cu_3720393d_32444cuda3std3__48in_placeE:
	.zero		1
	.type		_ZN39_INTERNAL_b98d2e42_4_k_cu_3720393d_32444cuda3std6ranges3__45__cpo9iter_moveE,@object
	.size		_ZN39_INTERNAL_b98d2e42_4_k_cu_3720393d_32444cuda3std6ranges3__45__cpo9iter_moveE,(_ZN39_INTERNAL_b98d2e42_4_k_cu_3720393d_32444cuda3std3__45__cpo5beginE - _ZN39_INTERNAL_b98d2e42_4_k_cu_3720393d_32444cuda3std6ranges3__45__cpo9iter_moveE)
_ZN39_INTERNAL_b98d2e42_4_k_cu_3720393d_32444cuda3std6ranges3__45__cpo9iter_moveE:
	.zero		1
	.type		_ZN39_INTERNAL_b98d2e42_4_k_cu_3720393d_32444cuda3std3__45__cpo5beginE,@object
	.size		_ZN39_INTERNAL_b98d2e42_4_k_cu_3720393d_32444cuda3std3__45__cpo5beginE,(_ZN39_INTERNAL_b98d2e42_4_k_cu_3720393d_32444cuda3std3__441_GLOBAL__N__b98d2e42_4_k_cu_3720393d_32446ignoreE - _ZN39_INTERNAL_b98d2e42_4_k_cu_3720393d_32444cuda3std3__45__cpo5beginE)
_ZN39_INTERNAL_b98d2e42_4_k_cu_3720393d_32444cuda3std3__45__cpo5beginE:
	.zero		1
	.type		_ZN39_INTERNAL_b98d2e42_4_k_cu_3720393d_32444cuda3std3__441_GLOBAL__N__b98d2e42_4_k_cu_3720393d_32446ignoreE,@object
	.size		_ZN39_INTERNAL_b98d2e42_4_k_cu_3720393d_32444cuda3std3__441_GLOBAL__N__b98d2e42_4_k_cu_3720393d_32446ignoreE,(_ZN39_INTERNAL_b98d2e42_4_k_cu_3720393d_32444cute7productE - _ZN39_INTERNAL_b98d2e42_4_k_cu_3720393d_32444cuda3std3__441_GLOBAL__N__b98d2e42_4_k_cu_3720393d_32446ignoreE)
_ZN39_INTERNAL_b98d2e42_4_k_cu_3720393d_32444cuda3std3__441_GLOBAL__N__b98d2e42_4_k_cu_3720393d_32446ignoreE:
	.zero		1
	.type		_ZN39_INTERNAL_b98d2e42_4_k_cu_3720393d_32444cute7productE,@object
	.size		_ZN39_INTERNAL_b98d2e42_4_k_cu_3720393d_32444cute7productE,(_ZN39_INTERNAL_b98d2e42_4_k_cu_3720393d_32444cuda3std3__45__cpo3endE - _ZN39_INTERNAL_b98d2e42_4_k_cu_3720393d_32444cute7productE)
_ZN39_INTERNAL_b98d2e42_4_k_cu_3720393d_32444cute7productE:
	.zero		1
	.type		_ZN39_INTERNAL_b98d2e42_4_k_cu_3720393d_32444cuda3std3__45__cpo3endE,@object
	.size		_ZN39_INTERNAL_b98d2e42_4_k_cu_3720393d_32444cuda3std3__45__cpo3endE,(_ZN39_INTERNAL_b98d2e42_4_k_cu_3720393d_32444cuda3std3__419piecewise_constructE - _ZN39_INTERNAL_b98d2e42_4_k_cu_3720393d_32444cuda3std3__45__cpo3endE)
_ZN39_INTERNAL_b98d2e42_4_k_cu_3720393d_32444cuda3std3__45__cpo3endE:
	.zero		1
	.type		_ZN39_INTERNAL_b98d2e42_4_k_cu_3720393d_32444cuda3std3__419piecewise_constructE,@object
	.size		_ZN39_INTERNAL_b98d2e42_4_k_cu_3720393d_32444cuda3std3__419piecewise_constructE,(_ZN39_INTERNAL_b98d2e42_4_k_cu_3720393d_32444cuda3std3__45__cpo4cendE - _ZN39_INTERNAL_b98d2e42_4_k_cu_3720393d_32444cuda3std3__419piecewise_constructE)
_ZN39_INTERNAL_b98d2e42_4_k_cu_3720393d_32444cuda3std3__419piecewise_constructE:
	.zero		1
	.type		_ZN39_INTERNAL_b98d2e42_4_k_cu_3720393d_32444cuda3std3__45__cpo4cendE,@object
	.size		_ZN39_INTERNAL_b98d2e42_4_k_cu_3720393d_32444cuda3std3__45__cpo4cendE,(_ZN39_INTERNAL_b98d2e42_4_k_cu_3720393d_32444cuda3std6ranges3__45__cpo4swapE - _ZN39_INTERNAL_b98d2e42_4_k_cu_3720393d_32444cuda3std3__45__cpo4cendE)
_ZN39_INTERNAL_b98d2e42_4_k_cu_3720393d_32444cuda3std3__45__cpo4cendE:
	.zero		1
	.type		_ZN39_INTERNAL_b98d2e42_4_k_cu_3720393d_32444cuda3std6ranges3__45__cpo4swapE,@object
	.size		_ZN39_INTERNAL_b98d2e42_4_k_cu_3720393d_32444cuda3std6ranges3__45__cpo4swapE,(.L_7 - _ZN39_INTERNAL_b98d2e42_4_k_cu_3720393d_32444cuda3std6ranges3__45__cpo4swapE)
_ZN39_INTERNAL_b98d2e42_4_k_cu_3720393d_32444cuda3std6ranges3__45__cpo4swapE:
	.zero		1
.L_7:


//--------------------- .nv.constant0._ZN7cutlass13device_kernelINS_4gemm6kernel13GemmUniversalIN4cute5tupleIJiiiiEEENS1_10collective13CollectiveMmaINS1_37MainloopSm90TmaGmmaWarpSpecializedFP8ILi7ENS5_IJNS4_1CILi1EEESB_SB_EEENS1_35KernelTmaWarpSpecializedCooperativeEEENS5_IJNSA_ILi192EEENSA_ILi64EEENSA_ILi128EEEEEENS_12float_e4m3_tENS5_IJlSB_lEEESJ_SK_NS4_8TiledMMAINS4_8MMA_AtomIJNS4_4SM904GMMA30MMA_64x64x32_F32E4M3E4M3_SS_TNILNSO_7ScaleInE1ELSQ_1EEEEEENS4_6LayoutINS5_IJNSA_ILi2EEESB_SB_EEENS5_IJSB_NSA_ILi0EEESW_EEEEENS5_IJNS4_10UnderscoreESZ_SZ_EEEEENS4_13SM90_TMA_LOADENS4_14ComposedLayoutINS4_7SwizzleILi3ELi4ELi3EEENS4_18smem_ptr_flag_bitsILi8EEENST_INS5_IJNSA_ILi8EEESH_EEENS5_IJSH_SB_EEEEEEEvNS4_8identityES12_S1C_vS1D_EENS_8epilogue10collective6detail29Sm90TmaWarpSpecializedAdapterINS1G_15DefaultEpilogueISJ_SK_SK_NS1F_6thread17LinearCombinationISJ_Li1EffLNS1K_9ScaleType4KindE0ELNS_15FloatRoundStyleE2ESJ_EENS1_15EpilogueDefaultEEEEEvvEEEEvNT_6ParamsE --------------------------
	.section	.nv.constant0._ZN7cutlass13device_kernelINS_4gemm6kernel13GemmUniversalIN4cute5tupleIJiiiiEEENS1_10collective13CollectiveMmaINS1_37MainloopSm90TmaGmmaWarpSpecializedFP8ILi7ENS5_IJNS4_1CILi1EEESB_SB_EEENS1_35KernelTmaWarpSpecializedCooperativeEEENS5_IJNSA_ILi192EEENSA_ILi64EEENSA_ILi128EEEEEENS_12float_e4m3_tENS5_IJlSB_lEEESJ_SK_NS4_8TiledMMAINS4_8MMA_AtomIJNS4_4SM904GMMA30MMA_64x64x32_F32E4M3E4M3_SS_TNILNSO_7ScaleInE1ELSQ_1EEEEEENS4_6LayoutINS5_IJNSA_ILi2EEESB_SB_EEENS5_IJSB_NSA_ILi0EEESW_EEEEENS5_IJNS4_10UnderscoreESZ_SZ_EEEEENS4_13SM90_TMA_LOADENS4_14ComposedLayoutINS4_7SwizzleILi3ELi4ELi3EEENS4_18smem_ptr_flag_bitsILi8EEENST_INS5_IJNSA_ILi8EEESH_EEENS5_IJSH_SB_EEEEEEEvNS4_8identityES12_S1C_vS1D_EENS_8epilogue10collective6detail29Sm90TmaWarpSpecializedAdapterINS1G_15DefaultEpilogueISJ_SK_SK_NS1F_6thread17LinearCombinationISJ_Li1EffLNS1K_9ScaleType4KindE0ELNS_15FloatRoundStyleE2ESJ_EENS1_15EpilogueDefaultEEEEEvvEEEEvNT_6ParamsE,"a",@progbits
	.sectionflags	@""
	.align	4
.nv.constant0._ZN7cutlass13device_kernelINS_4gemm6kernel13GemmUniversalIN4cute5tupleIJiiiiEEENS1_10collective13CollectiveMmaINS1_37MainloopSm90TmaGmmaWarpSpecializedFP8ILi7ENS5_IJNS4_1CILi1EEESB_SB_EEENS1_35KernelTmaWarpSpecializedCooperativeEEENS5_IJNSA_ILi192EEENSA_ILi64EEENSA_ILi128EEEEEENS_12float_e4m3_tENS5_IJlSB_lEEESJ_SK_NS4_8TiledMMAINS4_8MMA_AtomIJNS4_4SM904GMMA30MMA_64x64x32_F32E4M3E4M3_SS_TNILNSO_7ScaleInE1ELSQ_1EEEEEENS4_6LayoutINS5_IJNSA_ILi2EEESB_SB_EEENS5_IJSB_NSA_ILi0EEESW_EEEEENS5_IJNS4_10UnderscoreESZ_SZ_EEEEENS4_13SM90_TMA_LOADENS4_14ComposedLayoutINS4_7SwizzleILi3ELi4ELi3EEENS4_18smem_ptr_flag_bitsILi8EEENST_INS5_IJNSA_ILi8EEESH_EEENS5_IJSH_SB_EEEEEEEvNS4_8identityES12_S1C_vS1D_EENS_8epilogue10collective6detail29Sm90TmaWarpSpecializedAdapterINS1G_15DefaultEpilogueISJ_SK_SK_NS1F_6thread17LinearCombinationISJ_Li1EffLNS1K_9ScaleType4KindE0ELNS_15FloatRoundStyleE2ESJ_EENS1_15EpilogueDefaultEEEEEvvEEEEvNT_6ParamsE:
	.zero		1664


//--------------------- SYMBOLS --------------------------

	.type		.nv.reservedSmem.offset0,@object
	.size		.nv.reservedSmem.offset0,0x4
